//
// Generated by NVIDIA NVVM Compiler
//
// Compiler Build ID: CL-36424714
// Cuda compilation tools, release 13.0, V13.0.88
// Based on NVVM 20.0.0
//

.version 9.0
.target sm_100
.address_size 64

	// .globl	_Z16tiledMatMulCoarsPfS_S_i
// _ZZ16tiledMatMulCoarsPfS_S_iE2As has been demoted
// _ZZ16tiledMatMulCoarsPfS_S_iE2Bs has been demoted
// _ZZ11tiledMatMulPfS_S_iE2As has been demoted
// _ZZ11tiledMatMulPfS_S_iE2Bs has been demoted

.visible .entry _Z16tiledMatMulCoarsPfS_S_i(
	.param .u64 .ptr .align 1 _Z16tiledMatMulCoarsPfS_S_i_param_0,
	.param .u64 .ptr .align 1 _Z16tiledMatMulCoarsPfS_S_i_param_1,
	.param .u64 .ptr .align 1 _Z16tiledMatMulCoarsPfS_S_i_param_2,
	.param .u32 _Z16tiledMatMulCoarsPfS_S_i_param_3
)
{
	.reg .pred 	%p<14>;
	.reg .b32 	%r<61>;
	.reg .b32 	%f<231>;
	.reg .b64 	%rd<23>;
	// demoted variable
	.shared .align 4 .b8 _ZZ16tiledMatMulCoarsPfS_S_iE2As[1024];
	// demoted variable
	.shared .align 4 .b8 _ZZ16tiledMatMulCoarsPfS_S_iE2Bs[1024];
	ld.param.u64 	%rd7, [_Z16tiledMatMulCoarsPfS_S_i_param_0];
	ld.param.u64 	%rd8, [_Z16tiledMatMulCoarsPfS_S_i_param_1];
	ld.param.u64 	%rd9, [_Z16tiledMatMulCoarsPfS_S_i_param_2];
	ld.param.u32 	%r29, [_Z16tiledMatMulCoarsPfS_S_i_param_3];
	cvta.to.global.u64 	%rd1, %rd8;
	cvta.to.global.u64 	%rd2, %rd9;
	mov.u32 	%r30, %ctaid.x;
	mov.u32 	%r31, %ctaid.y;
	mov.u32 	%r55, %tid.x;
	mov.u32 	%r57, %tid.y;
	mov.u32 	%r32, %ntid.y;
	mad.lo.s32 	%r3, %r31, %r32, %r57;
	mov.u32 	%r33, %ntid.x;
	mul.lo.s32 	%r34, %r33, %r30;
	shl.b32 	%r35, %r34, 2;
	add.s32 	%r4, %r35, %r55;
	setp.lt.s32 	%p1, %r29, 1;
	mov.f32 	%f222, 0f00000000;
	mov.f32 	%f223, %f222;
	mov.f32 	%f224, %f222;
	mov.f32 	%f225, %f222;
	@%p1 bra 	$L__BB0_13;
	add.s32 	%r36, %r29, 15;
	shr.u32 	%r37, %r36, 4;
	shl.b32 	%r38, %r57, 6;
	mov.u32 	%r39, _ZZ16tiledMatMulCoarsPfS_S_iE2As;
	add.s32 	%r5, %r39, %r38;
	shl.b32 	%r40, %r55, 2;
	add.s32 	%r6, %r5, %r40;
	mov.u32 	%r41, _ZZ16tiledMatMulCoarsPfS_S_iE2Bs;
	add.s32 	%r8, %r41, %r40;
	add.s32 	%r7, %r8, %r38;
	add.s32 	%r9, %r4, 32;
	add.s32 	%r10, %r4, 48;
	neg.s32 	%r60, %r37;
	mul.lo.s32 	%r59, %r57, %r29;
	shl.b32 	%r13, %r29, 4;
	add.s32 	%r58, %r4, %r59;
	mad.lo.s32 	%r56, %r29, %r3, %r55;
	cvta.to.global.u64 	%rd3, %rd7;
	mov.f32 	%f222, 0f00000000;
	cvt.s64.s32 	%rd14, %r4;
$L__BB0_2:
	setp.ge.u32 	%p2, %r3, %r29;
	mul.wide.s32 	%rd10, %r56, 4;
	add.s64 	%rd4, %rd3, %rd10;
	setp.ge.s32 	%p3, %r55, %r29;
	mov.f32 	%f226, 0f00000000;
	or.pred  	%p4, %p2, %p3;
	@%p4 bra 	$L__BB0_4;
	ld.global.f32 	%f226, [%rd4];
$L__BB0_4:
	st.shared.f32 	[%r6], %f226;
	max.s32 	%r42, %r57, %r4;
	setp.ge.s32 	%p5, %r42, %r29;
	mov.f32 	%f227, 0f00000000;
	@%p5 bra 	$L__BB0_6;
	mul.wide.s32 	%rd11, %r58, 4;
	add.s64 	%rd12, %rd1, %rd11;
	ld.global.f32 	%f227, [%rd12];
$L__BB0_6:
	add.s32 	%r43, %r4, 16;
	st.shared.f32 	[%r7], %f227;
	bar.sync 	0;
	ld.shared.f32 	%f28, [%r5];
	ld.shared.f32 	%f29, [%r8];
	fma.rn.f32 	%f30, %f28, %f29, %f225;
	ld.shared.f32 	%f31, [%r5+4];
	ld.shared.f32 	%f32, [%r8+64];
	fma.rn.f32 	%f33, %f31, %f32, %f30;
	ld.shared.f32 	%f34, [%r5+8];
	ld.shared.f32 	%f35, [%r8+128];
	fma.rn.f32 	%f36, %f34, %f35, %f33;
	ld.shared.f32 	%f37, [%r5+12];
	ld.shared.f32 	%f38, [%r8+192];
	fma.rn.f32 	%f39, %f37, %f38, %f36;
	ld.shared.f32 	%f40, [%r5+16];
	ld.shared.f32 	%f41, [%r8+256];
	fma.rn.f32 	%f42, %f40, %f41, %f39;
	ld.shared.f32 	%f43, [%r5+20];
	ld.shared.f32 	%f44, [%r8+320];
	fma.rn.f32 	%f45, %f43, %f44, %f42;
	ld.shared.f32 	%f46, [%r5+24];
	ld.shared.f32 	%f47, [%r8+384];
	fma.rn.f32 	%f48, %f46, %f47, %f45;
	ld.shared.f32 	%f49, [%r5+28];
	ld.shared.f32 	%f50, [%r8+448];
	fma.rn.f32 	%f51, %f49, %f50, %f48;
	ld.shared.f32 	%f52, [%r5+32];
	ld.shared.f32 	%f53, [%r8+512];
	fma.rn.f32 	%f54, %f52, %f53, %f51;
	ld.shared.f32 	%f55, [%r5+36];
	ld.shared.f32 	%f56, [%r8+576];
	fma.rn.f32 	%f57, %f55, %f56, %f54;
	ld.shared.f32 	%f58, [%r5+40];
	ld.shared.f32 	%f59, [%r8+640];
	fma.rn.f32 	%f60, %f58, %f59, %f57;
	ld.shared.f32 	%f61, [%r5+44];
	ld.shared.f32 	%f62, [%r8+704];
	fma.rn.f32 	%f63, %f61, %f62, %f60;
	ld.shared.f32 	%f64, [%r5+48];
	ld.shared.f32 	%f65, [%r8+768];
	fma.rn.f32 	%f66, %f64, %f65, %f63;
	ld.shared.f32 	%f67, [%r5+52];
	ld.shared.f32 	%f68, [%r8+832];
	fma.rn.f32 	%f69, %f67, %f68, %f66;
	ld.shared.f32 	%f70, [%r5+56];
	ld.shared.f32 	%f71, [%r8+896];
	fma.rn.f32 	%f72, %f70, %f71, %f69;
	ld.shared.f32 	%f73, [%r5+60];
	ld.shared.f32 	%f74, [%r8+960];
	fma.rn.f32 	%f225, %f73, %f74, %f72;
	bar.sync 	0;
	max.s32 	%r44, %r57, %r43;
	setp.ge.s32 	%p6, %r44, %r29;
	cvt.u64.u32 	%rd13, %r59;
	add.s64 	%rd15, %rd14, %rd13;
	shl.b64 	%rd16, %rd15, 2;
	add.s64 	%rd5, %rd1, %rd16;
	mov.f32 	%f228, 0f00000000;
	@%p6 bra 	$L__BB0_8;
	ld.global.f32 	%f228, [%rd5+64];
$L__BB0_8:
	st.shared.f32 	[%r7], %f228;
	bar.sync 	0;
	ld.shared.f32 	%f76, [%r5];
	ld.shared.f32 	%f77, [%r8];
	fma.rn.f32 	%f78, %f76, %f77, %f224;
	ld.shared.f32 	%f79, [%r5+4];
	ld.shared.f32 	%f80, [%r8+64];
	fma.rn.f32 	%f81, %f79, %f80, %f78;
	ld.shared.f32 	%f82, [%r5+8];
	ld.shared.f32 	%f83, [%r8+128];
	fma.rn.f32 	%f84, %f82, %f83, %f81;
	ld.shared.f32 	%f85, [%r5+12];
	ld.shared.f32 	%f86, [%r8+192];
	fma.rn.f32 	%f87, %f85, %f86, %f84;
	ld.shared.f32 	%f88, [%r5+16];
	ld.shared.f32 	%f89, [%r8+256];
	fma.rn.f32 	%f90, %f88, %f89, %f87;
	ld.shared.f32 	%f91, [%r5+20];
	ld.shared.f32 	%f92, [%r8+320];
	fma.rn.f32 	%f93, %f91, %f92, %f90;
	ld.shared.f32 	%f94, [%r5+24];
	ld.shared.f32 	%f95, [%r8+384];
	fma.rn.f32 	%f96, %f94, %f95, %f93;
	ld.shared.f32 	%f97, [%r5+28];
	ld.shared.f32 	%f98, [%r8+448];
	fma.rn.f32 	%f99, %f97, %f98, %f96;
	ld.shared.f32 	%f100, [%r5+32];
	ld.shared.f32 	%f101, [%r8+512];
	fma.rn.f32 	%f102, %f100, %f101, %f99;
	ld.shared.f32 	%f103, [%r5+36];
	ld.shared.f32 	%f104, [%r8+576];
	fma.rn.f32 	%f105, %f103, %f104, %f102;
	ld.shared.f32 	%f106, [%r5+40];
	ld.shared.f32 	%f107, [%r8+640];
	fma.rn.f32 	%f108, %f106, %f107, %f105;
	ld.shared.f32 	%f109, [%r5+44];
	ld.shared.f32 	%f110, [%r8+704];
	fma.rn.f32 	%f111, %f109, %f110, %f108;
	ld.shared.f32 	%f112, [%r5+48];
	ld.shared.f32 	%f113, [%r8+768];
	fma.rn.f32 	%f114, %f112, %f113, %f111;
	ld.shared.f32 	%f115, [%r5+52];
	ld.shared.f32 	%f116, [%r8+832];
	fma.rn.f32 	%f117, %f115, %f116, %f114;
	ld.shared.f32 	%f118, [%r5+56];
	ld.shared.f32 	%f119, [%r8+896];
	fma.rn.f32 	%f120, %f118, %f119, %f117;
	ld.shared.f32 	%f121, [%r5+60];
	ld.shared.f32 	%f122, [%r8+960];
	fma.rn.f32 	%f224, %f121, %f122, %f120;
	bar.sync 	0;
	max.s32 	%r45, %r57, %r9;
	setp.ge.s32 	%p7, %r45, %r29;
	mov.f32 	%f229, 0f00000000;
	@%p7 bra 	$L__BB0_10;
	ld.global.f32 	%f229, [%rd5+128];
$L__BB0_10:
	st.shared.f32 	[%r7], %f229;
	bar.sync 	0;
	ld.shared.f32 	%f124, [%r5];
	ld.shared.f32 	%f125, [%r8];
	fma.rn.f32 	%f126, %f124, %f125, %f223;
	ld.shared.f32 	%f127, [%r5+4];
	ld.shared.f32 	%f128, [%r8+64];
	fma.rn.f32 	%f129, %f127, %f128, %f126;
	ld.shared.f32 	%f130, [%r5+8];
	ld.shared.f32 	%f131, [%r8+128];
	fma.rn.f32 	%f132, %f130, %f131, %f129;
	ld.shared.f32 	%f133, [%r5+12];
	ld.shared.f32 	%f134, [%r8+192];
	fma.rn.f32 	%f135, %f133, %f134, %f132;
	ld.shared.f32 	%f136, [%r5+16];
	ld.shared.f32 	%f137, [%r8+256];
	fma.rn.f32 	%f138, %f136, %f137, %f135;
	ld.shared.f32 	%f139, [%r5+20];
	ld.shared.f32 	%f140, [%r8+320];
	fma.rn.f32 	%f141, %f139, %f140, %f138;
	ld.shared.f32 	%f142, [%r5+24];
	ld.shared.f32 	%f143, [%r8+384];
	fma.rn.f32 	%f144, %f142, %f143, %f141;
	ld.shared.f32 	%f145, [%r5+28];
	ld.shared.f32 	%f146, [%r8+448];
	fma.rn.f32 	%f147, %f145, %f146, %f144;
	ld.shared.f32 	%f148, [%r5+32];
	ld.shared.f32 	%f149, [%r8+512];
	fma.rn.f32 	%f150, %f148, %f149, %f147;
	ld.shared.f32 	%f151, [%r5+36];
	ld.shared.f32 	%f152, [%r8+576];
	fma.rn.f32 	%f153, %f151, %f152, %f150;
	ld.shared.f32 	%f154, [%r5+40];
	ld.shared.f32 	%f155, [%r8+640];
	fma.rn.f32 	%f156, %f154, %f155, %f153;
	ld.shared.f32 	%f157, [%r5+44];
	ld.shared.f32 	%f158, [%r8+704];
	fma.rn.f32 	%f159, %f157, %f158, %f156;
	ld.shared.f32 	%f160, [%r5+48];
	ld.shared.f32 	%f161, [%r8+768];
	fma.rn.f32 	%f162, %f160, %f161, %f159;
	ld.shared.f32 	%f163, [%r5+52];
	ld.shared.f32 	%f164, [%r8+832];
	fma.rn.f32 	%f165, %f163, %f164, %f162;
	ld.shared.f32 	%f166, [%r5+56];
	ld.shared.f32 	%f167, [%r8+896];
	fma.rn.f32 	%f168, %f166, %f167, %f165;
	ld.shared.f32 	%f169, [%r5+60];
	ld.shared.f32 	%f170, [%r8+960];
	fma.rn.f32 	%f223, %f169, %f170, %f168;
	bar.sync 	0;
	max.s32 	%r46, %r57, %r10;
	setp.ge.s32 	%p8, %r46, %r29;
	mov.f32 	%f230, 0f00000000;
	@%p8 bra 	$L__BB0_12;
	ld.global.f32 	%f230, [%rd5+192];
$L__BB0_12:
	st.shared.f32 	[%r7], %f230;
	bar.sync 	0;
	ld.shared.f32 	%f171, [%r5];
	ld.shared.f32 	%f172, [%r8];
	fma.rn.f32 	%f173, %f171, %f172, %f222;
	ld.shared.f32 	%f174, [%r5+4];
	ld.shared.f32 	%f175, [%r8+64];
	fma.rn.f32 	%f176, %f174, %f175, %f173;
	ld.shared.f32 	%f177, [%r5+8];
	ld.shared.f32 	%f178, [%r8+128];
	fma.rn.f32 	%f179, %f177, %f178, %f176;
	ld.shared.f32 	%f180, [%r5+12];
	ld.shared.f32 	%f181, [%r8+192];
	fma.rn.f32 	%f182, %f180, %f181, %f179;
	ld.shared.f32 	%f183, [%r5+16];
	ld.shared.f32 	%f184, [%r8+256];
	fma.rn.f32 	%f185, %f183, %f184, %f182;
	ld.shared.f32 	%f186, [%r5+20];
	ld.shared.f32 	%f187, [%r8+320];
	fma.rn.f32 	%f188, %f186, %f187, %f185;
	ld.shared.f32 	%f189, [%r5+24];
	ld.shared.f32 	%f190, [%r8+384];
	fma.rn.f32 	%f191, %f189, %f190, %f188;
	ld.shared.f32 	%f192, [%r5+28];
	ld.shared.f32 	%f193, [%r8+448];
	fma.rn.f32 	%f194, %f192, %f193, %f191;
	ld.shared.f32 	%f195, [%r5+32];
	ld.shared.f32 	%f196, [%r8+512];
	fma.rn.f32 	%f197, %f195, %f196, %f194;
	ld.shared.f32 	%f198, [%r5+36];
	ld.shared.f32 	%f199, [%r8+576];
	fma.rn.f32 	%f200, %f198, %f199, %f197;
	ld.shared.f32 	%f201, [%r5+40];
	ld.shared.f32 	%f202, [%r8+640];
	fma.rn.f32 	%f203, %f201, %f202, %f200;
	ld.shared.f32 	%f204, [%r5+44];
	ld.shared.f32 	%f205, [%r8+704];
	fma.rn.f32 	%f206, %f204, %f205, %f203;
	ld.shared.f32 	%f207, [%r5+48];
	ld.shared.f32 	%f208, [%r8+768];
	fma.rn.f32 	%f209, %f207, %f208, %f206;
	ld.shared.f32 	%f210, [%r5+52];
	ld.shared.f32 	%f211, [%r8+832];
	fma.rn.f32 	%f212, %f210, %f211, %f209;
	ld.shared.f32 	%f213, [%r5+56];
	ld.shared.f32 	%f214, [%r8+896];
	fma.rn.f32 	%f215, %f213, %f214, %f212;
	ld.shared.f32 	%f216, [%r5+60];
	ld.shared.f32 	%f217, [%r8+960];
	fma.rn.f32 	%f222, %f216, %f217, %f215;
	bar.sync 	0;
	add.s32 	%r60, %r60, 1;
	setp.eq.s32 	%p9, %r60, 0;
	add.s32 	%r59, %r59, %r13;
	add.s32 	%r58, %r58, %r13;
	add.s32 	%r57, %r57, 16;
	add.s32 	%r56, %r56, 16;
	add.s32 	%r55, %r55, 16;
	@%p9 bra 	$L__BB0_13;
	bra.uni 	$L__BB0_2;
$L__BB0_13:
	mul.lo.s32 	%r16, %r29, %r3;
	max.s32 	%r47, %r3, %r4;
	setp.lt.s32 	%p10, %r47, %r29;
	@%p10 bra 	$L__BB0_14;
	bra.uni 	$L__BB0_15;
$L__BB0_14:
	add.s32 	%r48, %r4, %r16;
	mul.wide.s32 	%rd17, %r48, 4;
	add.s64 	%rd18, %rd2, %rd17;
	st.global.f32 	[%rd18], %f225;
$L__BB0_15:
	add.s32 	%r49, %r4, 16;
	max.s32 	%r50, %r3, %r49;
	setp.ge.s32 	%p11, %r50, %r29;
	cvt.s64.s32 	%rd19, %r16;
	cvt.s64.s32 	%rd20, %r4;
	add.s64 	%rd21, %rd20, %rd19;
	shl.b64 	%rd22, %rd21, 2;
	add.s64 	%rd6, %rd2, %rd22;
	@%p11 bra 	$L__BB0_17;
	st.global.f32 	[%rd6+64], %f224;
$L__BB0_17:
	add.s32 	%r51, %r4, 32;
	max.s32 	%r52, %r3, %r51;
	setp.ge.s32 	%p12, %r52, %r29;
	@%p12 bra 	$L__BB0_19;
	st.global.f32 	[%rd6+128], %f223;
$L__BB0_19:
	add.s32 	%r53, %r4, 48;
	max.s32 	%r54, %r3, %r53;
	setp.ge.s32 	%p13, %r54, %r29;
	@%p13 bra 	$L__BB0_21;
	st.global.f32 	[%rd6+192], %f222;
$L__BB0_21:
	ret;

}
	// .globl	_Z11tiledMatMulPfS_S_i
.visible .entry _Z11tiledMatMulPfS_S_i(
	.param .u64 .ptr .align 1 _Z11tiledMatMulPfS_S_i_param_0,
	.param .u64 .ptr .align 1 _Z11tiledMatMulPfS_S_i_param_1,
	.param .u64 .ptr .align 1 _Z11tiledMatMulPfS_S_i_param_2,
	.param .u32 _Z11tiledMatMulPfS_S_i_param_3
)
{
	.reg .pred 	%p<10>;
	.reg .b32 	%r<42>;
	.reg .b32 	%f<63>;
	.reg .b64 	%rd<13>;
	// demoted variable
	.shared .align 4 .b8 _ZZ11tiledMatMulPfS_S_iE2As[1024];
	// demoted variable
	.shared .align 4 .b8 _ZZ11tiledMatMulPfS_S_iE2Bs[1024];
	ld.param.u64 	%rd4, [_Z11tiledMatMulPfS_S_i_param_0];
	ld.param.u64 	%rd5, [_Z11tiledMatMulPfS_S_i_param_1];
	ld.param.u64 	%rd6, [_Z11tiledMatMulPfS_S_i_param_2];
	ld.param.u32 	%r24, [_Z11tiledMatMulPfS_S_i_param_3];
	mov.u32 	%r25, %ctaid.x;
	mov.u32 	%r26, %ctaid.y;
	mov.u32 	%r37, %tid.x;
	mov.u32 	%r39, %tid.y;
	shl.b32 	%r27, %r26, 4;
	add.s32 	%r3, %r27, %r39;
	shl.b32 	%r4, %r25, 4;
	add.s32 	%r5, %r4, %r37;
	setp.lt.s32 	%p1, %r24, 1;
	mov.f32 	%f62, 0f00000000;
	@%p1 bra 	$L__BB1_7;
	add.s32 	%r28, %r24, 15;
	shr.u32 	%r29, %r28, 4;
	shl.b32 	%r30, %r39, 6;
	mov.u32 	%r31, _ZZ11tiledMatMulPfS_S_iE2As;
	add.s32 	%r6, %r31, %r30;
	shl.b32 	%r32, %r37, 2;
	add.s32 	%r7, %r6, %r32;
	mov.u32 	%r33, _ZZ11tiledMatMulPfS_S_iE2Bs;
	add.s32 	%r9, %r33, %r32;
	add.s32 	%r8, %r9, %r30;
	neg.s32 	%r41, %r29;
	mad.lo.s32 	%r34, %r39, %r24, %r37;
	add.s32 	%r40, %r34, %r4;
	shl.b32 	%r12, %r24, 4;
	mad.lo.s32 	%r38, %r24, %r3, %r37;
	cvta.to.global.u64 	%rd1, %rd4;
	cvta.to.global.u64 	%rd2, %rd5;
	mov.f32 	%f62, 0f00000000;
$L__BB1_2:
	setp.ge.u32 	%p2, %r3, %r24;
	mul.wide.s32 	%rd7, %r38, 4;
	add.s64 	%rd3, %rd1, %rd7;
	setp.ge.s32 	%p3, %r37, %r24;
	mov.f32 	%f60, 0f00000000;
	or.pred  	%p4, %p2, %p3;
	@%p4 bra 	$L__BB1_4;
	ld.global.f32 	%f60, [%rd3];
$L__BB1_4:
	setp.ge.u32 	%p5, %r5, %r24;
	st.shared.f32 	[%r7], %f60;
	setp.ge.s32 	%p6, %r39, %r24;
	mov.f32 	%f61, 0f00000000;
	or.pred  	%p7, %p6, %p5;
	@%p7 bra 	$L__BB1_6;
	mul.wide.u32 	%rd8, %r40, 4;
	add.s64 	%rd9, %rd2, %rd8;
	ld.global.f32 	%f61, [%rd9];
$L__BB1_6:
	st.shared.f32 	[%r8], %f61;
	bar.sync 	0;
	ld.shared.f32 	%f12, [%r6];
	ld.shared.f32 	%f13, [%r9];
	fma.rn.f32 	%f14, %f12, %f13, %f62;
	ld.shared.f32 	%f15, [%r6+4];
	ld.shared.f32 	%f16, [%r9+64];
	fma.rn.f32 	%f17, %f15, %f16, %f14;
	ld.shared.f32 	%f18, [%r6+8];
	ld.shared.f32 	%f19, [%r9+128];
	fma.rn.f32 	%f20, %f18, %f19, %f17;
	ld.shared.f32 	%f21, [%r6+12];
	ld.shared.f32 	%f22, [%r9+192];
	fma.rn.f32 	%f23, %f21, %f22, %f20;
	ld.shared.f32 	%f24, [%r6+16];
	ld.shared.f32 	%f25, [%r9+256];
	fma.rn.f32 	%f26, %f24, %f25, %f23;
	ld.shared.f32 	%f27, [%r6+20];
	ld.shared.f32 	%f28, [%r9+320];
	fma.rn.f32 	%f29, %f27, %f28, %f26;
	ld.shared.f32 	%f30, [%r6+24];
	ld.shared.f32 	%f31, [%r9+384];
	fma.rn.f32 	%f32, %f30, %f31, %f29;
	ld.shared.f32 	%f33, [%r6+28];
	ld.shared.f32 	%f34, [%r9+448];
	fma.rn.f32 	%f35, %f33, %f34, %f32;
	ld.shared.f32 	%f36, [%r6+32];
	ld.shared.f32 	%f37, [%r9+512];
	fma.rn.f32 	%f38, %f36, %f37, %f35;
	ld.shared.f32 	%f39, [%r6+36];
	ld.shared.f32 	%f40, [%r9+576];
	fma.rn.f32 	%f41, %f39, %f40, %f38;
	ld.shared.f32 	%f42, [%r6+40];
	ld.shared.f32 	%f43, [%r9+640];
	fma.rn.f32 	%f44, %f42, %f43, %f41;
	ld.shared.f32 	%f45, [%r6+44];
	ld.shared.f32 	%f46, [%r9+704];
	fma.rn.f32 	%f47, %f45, %f46, %f44;
	ld.shared.f32 	%f48, [%r6+48];
	ld.shared.f32 	%f49, [%r9+768];
	fma.rn.f32 	%f50, %f48, %f49, %f47;
	ld.shared.f32 	%f51, [%r6+52];
	ld.shared.f32 	%f52, [%r9+832];
	fma.rn.f32 	%f53, %f51, %f52, %f50;
	ld.shared.f32 	%f54, [%r6+56];
	ld.shared.f32 	%f55, [%r9+896];
	fma.rn.f32 	%f56, %f54, %f55, %f53;
	ld.shared.f32 	%f57, [%r6+60];
	ld.shared.f32 	%f58, [%r9+960];
	fma.rn.f32 	%f62, %f57, %f58, %f56;
	bar.sync 	0;
	add.s32 	%r41, %r41, 1;
	setp.ne.s32 	%p8, %r41, 0;
	add.s32 	%r40, %r40, %r12;
	add.s32 	%r39, %r39, 16;
	add.s32 	%r38, %r38, 16;
	add.s32 	%r37, %r37, 16;
	@%p8 bra 	$L__BB1_2;
$L__BB1_7:
	max.s32 	%r35, %r3, %r5;
	setp.ge.s32 	%p9, %r35, %r24;
	@%p9 bra 	$L__BB1_9;
	mad.lo.s32 	%r36, %r24, %r3, %r5;
	cvta.to.global.u64 	%rd10, %rd6;
	mul.wide.u32 	%rd11, %r36, 4;
	add.s64 	%rd12, %rd10, %rd11;
	st.global.f32 	[%rd12], %f62;
$L__BB1_9:
	ret;

}


// ===== COMPILED SASS (sm_100) =====

	.target	sm_100

	.elftype	@"ET_EXEC"


//--------------------- .note.nv.tkinfo           --------------------------
	.section	.note.nv.tkinfo,"",@"SHT_NOTE"
	.sectionflags	@"SHF_NOTE_NV_TKINFO"
	.tkinfo
        /*0018*/ 	.word	0x00000002
        /*0030*/ 	.string	""
        /*0030*/ 	.string	"ptxas"
        /*0030*/ 	.string	"Cuda compilation tools, release 13.0, V13.0.88"
        /*0030*/ 	.string	"Build cuda_13.0.r13.0/compiler.36424714_0"
        /*0030*/ 	.string	"-arch sm_100 -m 64 "



//--------------------- .note.nv.cuinfo           --------------------------
	.section	.note.nv.cuinfo,"",@"SHT_NOTE"
	.sectionflags	@"SHF_NOTE_NV_CUINFO"
        /*0018*/ 	.short	0x0002
        /*001a*/ 	.short	0x0064
        /*001c*/ 	.short	0x0082
	.zero		2


//--------------------- .nv.info                  --------------------------
	.section	.nv.info,"",@"SHT_CUDA_INFO"
	.align	4


	//----- nvinfo : EIATTR_REGCOUNT
	.align		4
        /*0000*/ 	.byte	0x04, 0x2f
        /*0002*/ 	.short	(.L_1 - .L_0)
	.align		4
.L_0:
        /*0004*/ 	.word	index@(_Z16tiledMatMulCoarsPfS_S_i)
        /*0008*/ 	.word	0x00000020


	//----- nvinfo : EIATTR_FRAME_SIZE
	.align		4
.L_1:
        /*000c*/ 	.byte	0x04, 0x11
        /*000e*/ 	.short	(.L_3 - .L_2)
	.align		4
.L_2:
        /*0010*/ 	.word	index@(_Z16tiledMatMulCoarsPfS_S_i)
        /*0014*/ 	.word	0x00000000


	//----- nvinfo : EIATTR_REGCOUNT
	.align		4
.L_3:
        /*0018*/ 	.byte	0x04, 0x2f
        /*001a*/ 	.short	(.L_5 - .L_4)
	.align		4
.L_4:
        /*001c*/ 	.word	index@(_Z11tiledMatMulPfS_S_i)
        /*0020*/ 	.word	0x00000020


	//----- nvinfo : EIATTR_FRAME_SIZE
	.align		4
.L_5:
        /*0024*/ 	.byte	0x04, 0x11
        /*0026*/ 	.short	(.L_7 - .L_6)
	.align		4
.L_6:
        /*0028*/ 	.word	index@(_Z11tiledMatMulPfS_S_i)
        /*002c*/ 	.word	0x00000000


	//----- nvinfo : EIATTR_MIN_STACK_SIZE
	.align		4
.L_7:
        /*0030*/ 	.byte	0x04, 0x12
        /*0032*/ 	.short	(.L_9 - .L_8)
	.align		4
.L_8:
        /*0034*/ 	.word	index@(_Z11tiledMatMulPfS_S_i)
        /*0038*/ 	.word	0x00000000


	//----- nvinfo : EIATTR_MIN_STACK_SIZE
	.align		4
.L_9:
        /*003c*/ 	.byte	0x04, 0x12
        /*003e*/ 	.short	(.L_11 - .L_10)
	.align		4
.L_10:
        /*0040*/ 	.word	index@(_Z16tiledMatMulCoarsPfS_S_i)
        /*0044*/ 	.word	0x00000000
.L_11:


//--------------------- .nv.compat                --------------------------
	.section	.nv.compat,"",@"SHT_CUDA_COMPAT_INFO"
	.align	4
        /*0000*/ 	.byte	0x02, 0x09, 0x00, 0x00, 0x02, 0x02, 0x01, 0x00, 0x02, 0x05, 0x05, 0x00, 0x03, 0x07, 0x01, 0x01
        /*0010*/ 	.byte	0x02, 0x03, 0x00, 0x00, 0x02, 0x06, 0x01, 0x00, 0x04, 0x0b, 0x08, 0x00, 0x09, 0x00, 0x00, 0x00
        /*0020*/ 	.byte	0x00, 0x00, 0x00, 0x00


//--------------------- .nv.info._Z11tiledMatMulPfS_S_i --------------------------
	.section	.nv.info._Z11tiledMatMulPfS_S_i,"",@"SHT_CUDA_INFO"
	.sectionflags	@""
	.align	4


	//----- nvinfo : EIATTR_CUDA_API_VERSION
	.align		4
        /*0000*/ 	.byte	0x04, 0x37
        /*0002*/ 	.short	(.L_13 - .L_12)
.L_12:
        /*0004*/ 	.word	0x00000082


	//----- nvinfo : EIATTR_KPARAM_INFO
	.align		4
.L_13:
        /*0008*/ 	.byte	0x04, 0x17
        /*000a*/ 	.short	(.L_15 - .L_14)
.L_14:
        /*000c*/ 	.word	0x00000000
        /*0010*/ 	.short	0x0003
        /*0012*/ 	.short	0x0018
        /*0014*/ 	.byte	0x00, 0xf0, 0x11, 0x00


	//----- nvinfo : EIATTR_KPARAM_INFO
	.align		4
.L_15:
        /*0018*/ 	.byte	0x04, 0x17
        /*001a*/ 	.short	(.L_17 - .L_16)
.L_16:
        /*001c*/ 	.word	0x00000000
        /*0020*/ 	.short	0x0002
        /*0022*/ 	.short	0x0010
        /*0024*/ 	.byte	0x00, 0xf5, 0x21, 0x00


	//----- nvinfo : EIATTR_KPARAM_INFO
	.align		4
.L_17:
        /*0028*/ 	.byte	0x04, 0x17
        /*002a*/ 	.short	(.L_19 - .L_18)
.L_18:
        /*002c*/ 	.word	0x00000000
        /*0030*/ 	.short	0x0001
        /*0032*/ 	.short	0x0008
        /*0034*/ 	.byte	0x00, 0xf5, 0x21, 0x00


	//----- nvinfo : EIATTR_KPARAM_INFO
	.align		4
.L_19:
        /*0038*/ 	.byte	0x04, 0x17
        /*003a*/ 	.short	(.L_21 - .L_20)
.L_20:
        /*003c*/ 	.word	0x00000000
        /*0040*/ 	.short	0x0000
        /*0042*/ 	.short	0x0000
        /*0044*/ 	.byte	0x00, 0xf5, 0x21, 0x00


	//----- nvinfo : EIATTR_SPARSE_MMA_MASK
	.align		4
.L_21:
        /*0048*/ 	.byte	0x03, 0x50
        /*004a*/ 	.short	0x0000


	//----- nvinfo : EIATTR_MAXREG_COUNT
	.align		4
        /*004c*/ 	.byte	0x03, 0x1b
        /*004e*/ 	.short	0x00ff


	//----- nvinfo : EIATTR_NUM_BARRIERS
	.align		4
        /*0050*/ 	.byte	0x02, 0x4c
        /*0052*/ 	.byte	0x01
	.zero		1


	//----- nvinfo : EIATTR_MERCURY_ISA_VERSION
	.align		4
        /*0054*/ 	.byte	0x03, 0x5f
        /*0056*/ 	.short	0x0101


	//----- nvinfo : EIATTR_VRC_CTA_INIT_COUNT
	.align		4
        /*0058*/ 	.byte	0x02, 0x4a
	.zero		1
	.zero		1


	//----- nvinfo : EIATTR_EXIT_INSTR_OFFSETS
	.align		4
        /*005c*/ 	.byte	0x04, 0x1c
        /*005e*/ 	.short	(.L_23 - .L_22)


	//   ....[0]....
.L_22:
        /*0060*/ 	.word	0x000005c0


	//   ....[1]....
        /*0064*/ 	.word	0x00000610


	//----- nvinfo : EIATTR_CBANK_PARAM_SIZE
	.align		4
.L_23:
        /*0068*/ 	.byte	0x03, 0x19
        /*006a*/ 	.short	0x001c


	//----- nvinfo : EIATTR_PARAM_CBANK
	.align		4
        /*006c*/ 	.byte	0x04, 0x0a
        /*006e*/ 	.short	(.L_25 - .L_24)
	.align		4
.L_24:
        /*0070*/ 	.word	index@(.nv.constant0._Z11tiledMatMulPfS_S_i)
        /*0074*/ 	.short	0x0380
        /*0076*/ 	.short	0x001c


	//----- nvinfo : EIATTR_SW_WAR
	.align		4
.L_25:
        /*0078*/ 	.byte	0x04, 0x36
        /*007a*/ 	.short	(.L_27 - .L_26)
.L_26:
        /*007c*/ 	.word	0x00000008
.L_27:


//--------------------- .nv.info._Z16tiledMatMulCoarsPfS_S_i --------------------------
	.section	.nv.info._Z16tiledMatMulCoarsPfS_S_i,"",@"SHT_CUDA_INFO"
	.sectionflags	@""
	.align	4


	//----- nvinfo : EIATTR_CUDA_API_VERSION
	.align		4
        /*0000*/ 	.byte	0x04, 0x37
        /*0002*/ 	.short	(.L_29 - .L_28)
.L_28:
        /*0004*/ 	.word	0x00000082


	//----- nvinfo : EIATTR_KPARAM_INFO
	.align		4
.L_29:
        /*0008*/ 	.byte	0x04, 0x17
        /*000a*/ 	.short	(.L_31 - .L_30)
.L_30:
        /*000c*/ 	.word	0x00000000
        /*0010*/ 	.short	0x0003
        /*0012*/ 	.short	0x0018
        /*0014*/ 	.byte	0x00, 0xf0, 0x11, 0x00


	//----- nvinfo : EIATTR_KPARAM_INFO
	.align		4
.L_31:
        /*0018*/ 	.byte	0x04, 0x17
        /*001a*/ 	.short	(.L_33 - .L_32)
.L_32:
        /*001c*/ 	.word	0x00000000
        /*0020*/ 	.short	0x0002
        /*0022*/ 	.short	0x0010
        /*0024*/ 	.byte	0x00, 0xf5, 0x21, 0x00


	//----- nvinfo : EIATTR_KPARAM_INFO
	.align		4
.L_33:
        /*0028*/ 	.byte	0x04, 0x17
        /*002a*/ 	.short	(.L_35 - .L_34)
.L_34:
        /*002c*/ 	.word	0x00000000
        /*0030*/ 	.short	0x0001
        /*0032*/ 	.short	0x0008
        /*0034*/ 	.byte	0x00, 0xf5, 0x21, 0x00


	//----- nvinfo : EIATTR_KPARAM_INFO
	.align		4
.L_35:
        /*0038*/ 	.byte	0x04, 0x17
        /*003a*/ 	.short	(.L_37 - .L_36)
.L_36:
        /*003c*/ 	.word	0x00000000
        /*0040*/ 	.short	0x0000
        /*0042*/ 	.short	0x0000
        /*0044*/ 	.byte	0x00, 0xf5, 0x21, 0x00


	//----- nvinfo : EIATTR_SPARSE_MMA_MASK
	.align		4
.L_37:
        /*0048*/ 	.byte	0x03, 0x50
        /*004a*/ 	.short	0x0000


	//----- nvinfo : EIATTR_MAXREG_COUNT
	.align		4
        /*004c*/ 	.byte	0x03, 0x1b
        /*004e*/ 	.short	0x00ff


	//----- nvinfo : EIATTR_NUM_BARRIERS
	.align		4
        /*0050*/ 	.byte	0x02, 0x4c
        /*0052*/ 	.byte	0x01
	.zero		1


	//----- nvinfo : EIATTR_MERCURY_ISA_VERSION
	.align		4
        /*0054*/ 	.byte	0x03, 0x5f
        /*0056*/ 	.short	0x0101


	//----- nvinfo : EIATTR_VRC_CTA_INIT_COUNT
	.align		4
        /*0058*/ 	.byte	0x02, 0x4a
	.zero		1
	.zero		1


	//----- nvinfo : EIATTR_EXIT_INSTR_OFFSETS
	.align		4
        /*005c*/ 	.byte	0x04, 0x1c
        /*005e*/ 	.short	(.L_39 - .L_38)


	//   ....[0]....
.L_38:
        /*0060*/ 	.word	0x00001c00


	//   ....[1]....
        /*0064*/ 	.word	0x00001c20


	//----- nvinfo : EIATTR_CBANK_PARAM_SIZE
	.align		4
.L_39:
        /*0068*/ 	.byte	0x03, 0x19
        /*006a*/ 	.short	0x001c


	//----- nvinfo : EIATTR_PARAM_CBANK
	.align		4
        /*006c*/ 	.byte	0x04, 0x0a
        /*006e*/ 	.short	(.L_41 - .L_40)
	.align		4
.L_40:
        /*0070*/ 	.word	index@(.nv.constant0._Z16tiledMatMulCoarsPfS_S_i)
        /*0074*/ 	.short	0x0380
        /*0076*/ 	.short	0x001c


	//----- nvinfo : EIATTR_SW_WAR
	.align		4
.L_41:
        /*0078*/ 	.byte	0x04, 0x36
        /*007a*/ 	.short	(.L_43 - .L_42)
.L_42:
        /*007c*/ 	.word	0x00000008
.L_43:


//--------------------- .nv.callgraph             --------------------------
	.section	.nv.callgraph,"",@"SHT_CUDA_CALLGRAPH"
	.align	4
	.sectionentsize	8
	.align		4
        /*0000*/ 	.word	0x00000000
	.align		4
        /*0004*/ 	.word	0xffffffff
	.align		4
        /*0008*/ 	.word	0x00000000
	.align		4
        /*000c*/ 	.word	0xfffffffe
	.align		4
        /*0010*/ 	.word	0x00000000
	.align		4
        /*0014*/ 	.word	0xfffffffd
	.align		4
        /*0018*/ 	.word	0x00000000
	.align		4
        /*001c*/ 	.word	0xfffffffc


//--------------------- .text._Z11tiledMatMulPfS_S_i --------------------------
	.section	.text._Z11tiledMatMulPfS_S_i,"ax",@progbits
	.align	128
        .global         _Z11tiledMatMulPfS_S_i
        .type           _Z11tiledMatMulPfS_S_i,@function
        .size           _Z11tiledMatMulPfS_S_i,(.L_x_6 - _Z11tiledMatMulPfS_S_i)
        .other          _Z11tiledMatMulPfS_S_i,@"STO_CUDA_ENTRY STV_DEFAULT"
_Z11tiledMatMulPfS_S_i:
.text._Z11tiledMatMulPfS_S_i:
[----:B------:R-:W-:Y:S01]  /*0000*/  LDC R1, c[0x0][0x37c] ;  /* 0x0000df00ff017b82 */ /* 0x000fe20000000800 */
[----:B------:R-:W0:Y:S01]  /*0010*/  LDCU UR4, c[0x0][0x398] ;  /* 0x00007300ff0477ac */ /* 0x000e220008000800 */
[----:B------:R-:W1:Y:S01]  /*0020*/  S2R R5, SR_CTAID.Y ;  /* 0x0000000000057919 */ /* 0x000e620000002600 */
[----:B------:R-:W-:Y:S01]  /*0030*/  HFMA2 R25, -RZ, RZ, 0, 0 ;  /* 0x00000000ff197431 */ /* 0x000fe200000001ff */
[----:B------:R-:W2:Y:S01]  /*0040*/  LDCU.64 UR8, c[0x0][0x358] ;  /* 0x00006b00ff0877ac */ /* 0x000ea20008000a00 */
[----:B------:R-:W1:Y:S01]  /*0050*/  S2R R2, SR_TID.Y ;  /* 0x0000000000027919 */ /* 0x000e620000002200 */
[----:B------:R-:W3:Y:S01]  /*0060*/  S2R R10, SR_CTAID.X ;  /* 0x00000000000a7919 */ /* 0x000ee20000002500 */
[----:B------:R-:W3:Y:S01]  /*0070*/  S2R R3, SR_TID.X ;  /* 0x0000000000037919 */ /* 0x000ee20000002100 */
[----:B0-----:R-:W-:-:S04]  /*0080*/  MOV R6, UR4 ;  /* 0x0000000400067c02 */ /* 0x001fc80008000f00 */
[----:B------:R-:W-:Y:S02]  /*0090*/  ISETP.GE.AND P0, PT, R6, 0x1, PT ;  /* 0x000000010600780c */ /* 0x000fe40003f06270 */
[----:B-1----:R-:W-:Y:S02]  /*00a0*/  LEA R5, R5, R2, 0x4 ;  /* 0x0000000205057211 */ /* 0x002fe400078e20ff */
[----:B---3--:R-:W-:-:S09]  /*00b0*/  LEA R4, R10, R3, 0x4 ;  /* 0x000000030a047211 */ /* 0x008fd200078e20ff */
[----:B--2---:R-:W-:Y:S05]  /*00c0*/  @!P0 BRA `(.L_x_0) ;  /* 0x0000000400348947 */ /* 0x004fea0003800000 */
[----:B------:R-:W0:Y:S01]  /*00d0*/  S2UR UR6, SR_CgaCtaId ;  /* 0x00000000000679c3 */ /* 0x000e220000008800 */
[----:B------:R-:W-:Y:S01]  /*00e0*/  UMOV UR4, 0x400 ;  /* 0x0000040000047882 */ /* 0x000fe20000000000 */
[----:B------:R-:W-:Y:S01]  /*00f0*/  IADD3 R8, PT, PT, R6, 0xf, RZ ;  /* 0x0000000f06087810 */ /* 0x000fe20007ffe0ff */
[----:B------:R-:W-:Y:S01]  /*0100*/  UIADD3 UR5, UPT, UPT, UR4, 0x400, URZ ;  /* 0x0000040004057890 */ /* 0x000fe2000fffe0ff */
[-CC-:B------:R-:W-:Y:S01]  /*0110*/  IMAD R7, R2, R6.reuse, R3.reuse ;  /* 0x0000000602077224 */ /* 0x180fe200078e0203 */
[----:B------:R-:W-:Y:S01]  /*0120*/  MOV R25, RZ ;  /* 0x000000ff00197202 */ /* 0x000fe20000000f00 */
[----:B------:R-:W-:Y:S01]  /*0130*/  IMAD R18, R5, R6, R3 ;  /* 0x0000000605127224 */ /* 0x000fe200078e0203 */
[----:B------:R-:W-:Y:S01]  /*0140*/  SHF.R.U32.HI R8, RZ, 0x4, R8 ;  /* 0x00000004ff087819 */ /* 0x000fe20000011608 */
[----:B------:R-:W1:Y:S01]  /*0150*/  LDC R0, c[0x0][0x398] ;  /* 0x0000e600ff007b82 */ /* 0x000e620000000800 */
[----:B------:R-:W-:Y:S02]  /*0160*/  IMAD R7, R10, 0x10, R7 ;  /* 0x000000100a077824 */ /* 0x000fe400078e0207 */
[----:B------:R-:W-:-:S05]  /*0170*/  IADD3 R19, PT, PT, -R8, RZ, RZ ;  /* 0x000000ff08137210 */ /* 0x000fca0007ffe1ff */
[----:B------:R-:W2:Y:S01]  /*0180*/  LDC.64 R22, c[0x0][0x380] ;  /* 0x0000e000ff167b82 */ /* 0x000ea20000000a00 */
[----:B0-----:R-:W-:Y:S02]  /*0190*/  ULEA UR5, UR6, UR5, 0x18 ;  /* 0x0000000506057291 */ /* 0x001fe4000f8ec0ff */
[----:B------:R-:W-:-:S04]  /*01a0*/  ULEA UR4, UR6, UR4, 0x18 ;  /* 0x0000000406047291 */ /* 0x000fc8000f8ec0ff */
[----:B------:R-:W-:Y:S02]  /*01b0*/  LEA R17, R3, UR5, 0x2 ;  /* 0x0000000503117c11 */ /* 0x000fe4000f8e10ff */
[----:B------:R-:W-:-:S03]  /*01c0*/  LEA R16, R2, UR4, 0x6 ;  /* 0x0000000402107c11 */ /* 0x000fc6000f8e30ff */
[----:B------:R-:W-:Y:S01]  /*01d0*/  IMAD R21, R2, 0x40, R17 ;  /* 0x0000004002157824 */ /* 0x000fe200078e0211 */
[----:B------:R-:W-:-:S07]  /*01e0*/  LEA R20, R3, R16, 0x2 ;  /* 0x0000001003147211 */ /* 0x000fce00078e10ff */
.L_x_1:
[----:B-1----:R-:W-:Y:S01]  /*01f0*/  MOV R6, R0 ;  /* 0x0000000000067202 */ /* 0x002fe20000000f00 */
[----:B------:R-:W-:Y:S01]  /*0200*/  HFMA2 R29, -RZ, RZ, 0, 0 ;  /* 0x00000000ff1d7431 */ /* 0x000fe200000001ff */
[----:B------:R-:W-:Y:S01]  /*0210*/  MOV R24, RZ ;  /* 0x000000ff00187202 */ /* 0x000fe20000000f00 */
[----:B--2---:R-:W-:Y:S01]  /*0220*/  IMAD.WIDE R8, R18, 0x4, R22 ;  /* 0x0000000412087825 */ /* 0x004fe200078e0216 */
[-C--:B------:R-:W-:Y:S02]  /*0230*/  ISETP.GE.U32.AND P0, PT, R4, R6.reuse, PT ;  /* 0x000000060400720c */ /* 0x080fe40003f06070 */
[-C--:B------:R-:W-:Y:S02]  /*0240*/  ISETP.GE.AND P1, PT, R3, R6.reuse, PT ;  /* 0x000000060300720c */ /* 0x080fe40003f26270 */
[-C--:B------:R-:W-:Y:S02]  /*0250*/  ISETP.GE.OR P0, PT, R2, R6.reuse, P0 ;  /* 0x000000060200720c */ /* 0x080fe40000706670 */
[----:B------:R-:W-:-:S11]  /*0260*/  ISETP.GE.U32.OR P1, PT, R5, R6, P1 ;  /* 0x000000060500720c */ /* 0x000fd60000f26470 */
[----:B------:R-:W0:Y:S02]  /*0270*/  @!P0 LDC.64 R10, c[0x0][0x388] ;  /* 0x0000e200ff0a8b82 */ /* 0x000e240000000a00 */
[----:B------:R-:W2:Y:S01]  /*0280*/  @!P1 LDG.E R29, desc[UR8][R8.64] ;  /* 0x00000008081d9981 */ /* 0x000ea2000c1e1900 */
[----:B0-----:R-:W-:-:S05]  /*0290*/  @!P0 IMAD.WIDE.U32 R10, R7, 0x4, R10 ;  /* 0x00000004070a8825 */ /* 0x001fca00078e000a */
[----:B------:R-:W3:Y:S01]  /*02a0*/  @!P0 LDG.E R24, desc[UR8][R10.64] ;  /* 0x000000080a188981 */ /* 0x000ee2000c1e1900 */
[----:B------:R-:W-:-:S05]  /*02b0*/  VIADD R19, R19, 0x1 ;  /* 0x0000000113137836 */ /* 0x000fca0000000000 */
[----:B------:R-:W-:Y:S02]  /*02c0*/  ISETP.NE.AND P0, PT, R19, RZ, PT ;  /* 0x000000ff1300720c */ /* 0x000fe40003f05270 */
[----:B------:R-:W-:Y:S02]  /*02d0*/  IADD3 R18, PT, PT, R18, 0x10, RZ ;  /* 0x0000001012127810 */ /* 0x000fe40007ffe0ff */
[----:B------:R-:W-:Y:S02]  /*02e0*/  IADD3 R3, PT, PT, R3, 0x10, RZ ;  /* 0x0000001003037810 */ /* 0x000fe40007ffe0ff */
[----:B------:R-:W-:Y:S02]  /*02f0*/  IADD3 R2, PT, PT, R2, 0x10, RZ ;  /* 0x0000001002027810 */ /* 0x000fe40007ffe0ff */
[----:B------:R-:W-:Y:S01]  /*0300*/  LEA R7, R6, R7, 0x4 ;  /* 0x0000000706077211 */ /* 0x000fe200078e20ff */
[----:B--2---:R-:W-:Y:S04]  /*0310*/  STS [R20], R29 ;  /* 0x0000001d14007388 */ /* 0x004fe80000000800 */
[----:B---3--:R-:W-:Y:S01]  /*0320*/  STS [R21], R24 ;  /* 0x0000001815007388 */ /* 0x008fe20000000800 */
[----:B------:R-:W-:Y:S06]  /*0330*/  BAR.SYNC.DEFER_BLOCKING 0x0 ;  /* 0x0000000000007b1d */ /* 0x000fec0000010000 */
[----:B------:R-:W-:Y:S04]  /*0340*/  LDS R26, [R17] ;  /* 0x00000000111a7984 */ /* 0x000fe80000000800 */
[----:B------:R-:W0:Y:S04]  /*0350*/  LDS.128 R12, [R16] ;  /* 0x00000000100c7984 */ /* 0x000e280000000c00 */
[----:B------:R-:W1:Y:S04]  /*0360*/  LDS R28, [R17+0x40] ;  /* 0x00004000111c7984 */ /* 0x000e680000000800 */
[----:B------:R-:W2:Y:S04]  /*0370*/  LDS R27, [R17+0x80] ;  /* 0x00008000111b7984 */ /* 0x000ea80000000800 */
[----:B------:R-:W-:Y:S04]  /*0380*/  LDS.128 R8, [R16+0x10] ;  /* 0x0000100010087984 */ /* 0x000fe80000000c00 */
[----:B------:R-:W-:Y:S01]  /*0390*/  LDS R24, [R17+0x140] ;  /* 0x0001400011187984 */ /* 0x000fe20000000800 */
[----:B0-----:R-:W-:-:S03]  /*03a0*/  FFMA R26, R12, R26, R25 ;  /* 0x0000001a0c1a7223 */ /* 0x001fc60000000019 */
[----:B------:R-:W0:Y:S01]  /*03b0*/  LDS R12, [R17+0xc0] ;  /* 0x0000c000110c7984 */ /* 0x000e220000000800 */
[----:B-1----:R-:W-:-:S03]  /*03c0*/  FFMA R26, R28, R13, R26 ;  /* 0x0000000d1c1a7223 */ /* 0x002fc6000000001a */
[----:B------:R-:W1:Y:S04]  /*03d0*/  LDS R13, [R17+0x100] ;  /* 0x00010000110d7984 */ /* 0x000e680000000800 */
[----:B------:R-:W3:Y:S01]  /*03e0*/  LDS R25, [R17+0x180] ;  /* 0x0001800011197984 */ /* 0x000ee20000000800 */
[----:B--2---:R-:W-:-:S04]  /*03f0*/  FFMA R27, R27, R14, R26 ;  /* 0x0000000e1b1b7223 */ /* 0x004fc8000000001a */
[----:B0-----:R-:W-:Y:S02]  /*0400*/  FFMA R15, R12, R15, R27 ;  /* 0x0000000f0c0f7223 */ /* 0x001fe4000000001b */
[----:B------:R-:W-:Y:S02]  /*0410*/  LDS R27, [R17+0x200] ;  /* 0x00020000111b7984 */ /* 0x000fe40000000800 */
[----:B-1----:R-:W-:Y:S02]  /*0420*/  FFMA R13, R8, R13, R15 ;  /* 0x0000000d080d7223 */ /* 0x002fe4000000000f */
[----:B------:R-:W0:Y:S02]  /*0430*/  LDS R8, [R17+0x1c0] ;  /* 0x0001c00011087984 */ /* 0x000e240000000800 */
[----:B------:R-:W-:Y:S02]  /*0440*/  FFMA R26, R24, R9, R13 ;  /* 0x00000009181a7223 */ /* 0x000fe4000000000d */
[----:B------:R-:W1:Y:S04]  /*0450*/  LDS.128 R12, [R16+0x20] ;  /* 0x00002000100c7984 */ /* 0x000e680000000c00 */
[----:B------:R-:W2:Y:S01]  /*0460*/  LDS R24, [R17+0x240] ;  /* 0x0002400011187984 */ /* 0x000ea20000000800 */
[----:B---3--:R-:W-:-:S03]  /*0470*/  FFMA R9, R25, R10, R26 ;  /* 0x0000000a19097223 */ /* 0x008fc6000000001a */
[----:B------:R-:W3:Y:S01]  /*0480*/  LDS R25, [R17+0x280] ;  /* 0x0002800011197984 */ /* 0x000ee20000000800 */
[----:B0-----:R-:W-:-:S04]  /*0490*/  FFMA R9, R8, R11, R9 ;  /* 0x0000000b08097223 */ /* 0x001fc80000000009 */
[----:B-1----:R-:W-:Y:S02]  /*04a0*/  FFMA R9, R12, R27, R9 ;  /* 0x0000001b0c097223 */ /* 0x002fe40000000009 */
[----:B------:R-:W0:Y:S02]  /*04b0*/  LDS R12, [R17+0x2c0] ;  /* 0x0002c000110c7984 */ /* 0x000e240000000800 */
[----:B--2---:R-:W-:Y:S02]  /*04c0*/  FFMA R24, R24, R13, R9 ;  /* 0x0000000d18187223 */ /* 0x004fe40000000009 */
[----:B------:R-:W-:Y:S04]  /*04d0*/  LDS R13, [R17+0x300] ;  /* 0x00030000110d7984 */ /* 0x000fe80000000800 */
[----:B------:R-:W1:Y:S01]  /*04e0*/  LDS.128 R8, [R16+0x30] ;  /* 0x0000300010087984 */ /* 0x000e620000000c00 */
[----:B---3--:R-:W-:-:S03]  /*04f0*/  FFMA R25, R25, R14, R24 ;  /* 0x0000000e19197223 */ /* 0x008fc60000000018 */
[----:B------:R-:W2:Y:S04]  /*0500*/  LDS R27, [R17+0x340] ;  /* 0x00034000111b7984 */ /* 0x000ea80000000800 */
[----:B------:R-:W3:Y:S04]  /*0510*/  LDS R24, [R17+0x380] ;  /* 0x0003800011187984 */ /* 0x000ee80000000800 */
[----:B------:R-:W4:Y:S01]  /*0520*/  LDS R14, [R17+0x3c0] ;  /* 0x0003c000110e7984 */ /* 0x000f220000000800 */
[----:B0-----:R-:W-:-:S04]  /*0530*/  FFMA R15, R12, R15, R25 ;  /* 0x0000000f0c0f7223 */ /* 0x001fc80000000019 */
[----:B-1----:R-:W-:-:S04]  /*0540*/  FFMA R8, R8, R13, R15 ;  /* 0x0000000d08087223 */ /* 0x002fc8000000000f */
[----:B--2---:R-:W-:-:S04]  /*0550*/  FFMA R9, R27, R9, R8 ;  /* 0x000000091b097223 */ /* 0x004fc80000000008 */
[----:B---3--:R-:W-:-:S04]  /*0560*/  FFMA R9, R24, R10, R9 ;  /* 0x0000000a18097223 */ /* 0x008fc80000000009 */
[----:B----4-:R-:W-:Y:S01]  /*0570*/  FFMA R25, R14, R11, R9 ;  /* 0x0000000b0e197223 */ /* 0x010fe20000000009 */
[----:B------:R-:W-:Y:S06]  /*0580*/  BAR.SYNC.DEFER_BLOCKING 0x0 ;  /* 0x0000000000007b1d */ /* 0x000fec0000010000 */
[----:B------:R-:W-:Y:S05]  /*0590*/  @P0 BRA `(.L_x_1) ;  /* 0xfffffffc00140947 */ /* 0x000fea000383ffff */
.L_x_0:
[----:B------:R-:W-:-:S04]  /*05a0*/  VIMNMX R3, PT, PT, R5, R4, !PT ;  /* 0x0000000405037248 */ /* 0x000fc80007fe0100 */
[----:B------:R-:W-:-:S13]  /*05b0*/  ISETP.GE.AND P0, PT, R3, R6, PT ;  /* 0x000000060300720c */ /* 0x000fda0003f06270 */
[----:B------:R-:W-:Y:S05]  /*05c0*/  @P0 EXIT ;  /* 0x000000000000094d */ /* 0x000fea0003800000 */
[----:B------:R-:W0:Y:S01]  /*05d0*/  LDC.64 R2, c[0x0][0x390] ;  /* 0x0000e400ff027b82 */ /* 0x000e220000000a00 */
[----:B------:R-:W-:-:S04]  /*05e0*/  IMAD R5, R5, R6, R4 ;  /* 0x0000000605057224 */ /* 0x000fc800078e0204 */
[----:B0-----:R-:W-:-:S05]  /*05f0*/  IMAD.WIDE.U32 R2, R5, 0x4, R2 ;  /* 0x0000000405027825 */ /* 0x001fca00078e0002 */
[----:B------:R-:W-:Y:S01]  /*0600*/  STG.E desc[UR8][R2.64], R25 ;  /* 0x0000001902007986 */ /* 0x000fe2000c101908 */
[----:B------:R-:W-:Y:S05]  /*0610*/  EXIT ;  /* 0x000000000000794d */ /* 0x000fea0003800000 */
.L_x_2:
[----:B------:R-:W-:-:S00]  /*0620*/  BRA `(.L_x_2) ;  /* 0xfffffffc00fc7947 */ /* 0x000fc0000383ffff */
[----:B------:R-:W-:-:S00]  /*0630*/  NOP ;  /* 0x0000000000007918 */ /* 0x000fc00000000000 */
        /* <DEDUP_REMOVED lines=12> */
.L_x_6:


//--------------------- .text._Z16tiledMatMulCoarsPfS_S_i --------------------------
	.section	.text._Z16tiledMatMulCoarsPfS_S_i,"ax",@progbits
	.align	128
        .global         _Z16tiledMatMulCoarsPfS_S_i
        .type           _Z16tiledMatMulCoarsPfS_S_i,@function
        .size           _Z16tiledMatMulCoarsPfS_S_i,(.L_x_7 - _Z16tiledMatMulCoarsPfS_S_i)
        .other          _Z16tiledMatMulCoarsPfS_S_i,@"STO_CUDA_ENTRY STV_DEFAULT"
_Z16tiledMatMulCoarsPfS_S_i:
.text._Z16tiledMatMulCoarsPfS_S_i:
[----:B------:R-:W-:Y:S01]  /*0000*/  LDC R1, c[0x0][0x37c] ;  /* 0x0000df00ff017b82 */ /* 0x000fe20000000800 */
[----:B------:R-:W0:Y:S01]  /*0010*/  LDCU UR6, c[0x0][0x398] ;  /* 0x00007300ff0677ac */ /* 0x000e220008000800 */
[----:B------:R-:W1:Y:S06]  /*0020*/  S2R R24, SR_TID.Y ;  /* 0x0000000000187919 */ /* 0x000e6c0000002200 */
[----:B------:R-:W1:Y:S01]  /*0030*/  LDC R19, c[0x0][0x364] ;  /* 0x0000d900ff137b82 */ /* 0x000e620000000800 */
[----:B------:R-:W-:Y:S01]  /*0040*/  HFMA2 R28, -RZ, RZ, 0, 0 ;  /* 0x00000000ff1c7431 */ /* 0x000fe200000001ff */
[----:B------:R-:W2:Y:S01]  /*0050*/  LDCU.64 UR8, c[0x0][0x358] ;  /* 0x00006b00ff0877ac */ /* 0x000ea20008000a00 */
[----:B------:R-:W3:Y:S01]  /*0060*/  S2R R22, SR_TID.X ;  /* 0x0000000000167919 */ /* 0x000ee20000002100 */
[----:B------:R-:W-:Y:S01]  /*0070*/  HFMA2 R15, -RZ, RZ, 0, 0 ;  /* 0x00000000ff0f7431 */ /* 0x000fe200000001ff */
[----:B------:R-:W-:-:S02]  /*0080*/  MOV R27, RZ ;  /* 0x000000ff001b7202 */ /* 0x000fc40000000f00 */
[----:B------:R-:W-:Y:S01]  /*0090*/  MOV R12, RZ ;  /* 0x000000ff000c7202 */ /* 0x000fe20000000f00 */
[----:B------:R-:W4:Y:S08]  /*00a0*/  S2UR UR4, SR_CTAID.X ;  /* 0x00000000000479c3 */ /* 0x000f300000002500 */
[----:B------:R-:W4:Y:S01]  /*00b0*/  LDC R3, c[0x0][0x360] ;  /* 0x0000d800ff037b82 */ /* 0x000f220000000800 */
[----:B0-----:R-:W-:-:S04]  /*00c0*/  MOV R0, UR6 ;  /* 0x0000000600007c02 */ /* 0x001fc80008000f00 */
[----:B------:R-:W-:-:S03]  /*00d0*/  ISETP.GE.AND P0, PT, R0, 0x1, PT ;  /* 0x000000010000780c */ /* 0x000fc60003f06270 */
[----:B------:R-:W1:Y:S01]  /*00e0*/  S2UR UR5, SR_CTAID.Y ;  /* 0x00000000000579c3 */ /* 0x000e620000002600 */
[----:B----4-:R-:W-:-:S05]  /*00f0*/  IMAD R3, R3, UR4, RZ ;  /* 0x0000000403037c24 */ /* 0x010fca000f8e02ff */
[----:B---3--:R-:W-:Y:S01]  /*0100*/  LEA R18, R3, R22, 0x2 ;  /* 0x0000001603127211 */ /* 0x008fe200078e10ff */
[----:B-1----:R-:W-:-:S03]  /*0110*/  IMAD R19, R19, UR5, R24 ;  /* 0x0000000513137c24 */ /* 0x002fc6000f8e0218 */
[----:B--2---:R-:W-:Y:S05]  /*0120*/  @!P0 BRA `(.L_x_3) ;  /* 0x0000001800608947 */ /* 0x004fea0003800000 */
[----:B------:R-:W-:Y:S01]  /*0130*/  VIMNMX R3, PT, PT, R18, R24, !PT ;  /* 0x0000001812037248 */ /* 0x000fe20007fe0100 */
[----:B------:R-:W0:Y:S01]  /*0140*/  LDC.64 R4, c[0x0][0x380] ;  /* 0x0000e000ff047b82 */ /* 0x000e220000000a00 */
[-C--:B------:R-:W-:Y:S01]  /*0150*/  ISETP.GE.AND P0, PT, R22, R0.reuse, PT ;  /* 0x000000001600720c */ /* 0x080fe20003f06270 */
[-C--:B------:R-:W-:Y:S01]  /*0160*/  IMAD R26, R24, R0.reuse, RZ ;  /* 0x00000000181a7224 */ /* 0x080fe200078e02ff */
[-C--:B------:R-:W-:Y:S01]  /*0170*/  ISETP.GE.AND P1, PT, R3, R0.reuse, PT ;  /* 0x000000000300720c */ /* 0x080fe20003f26270 */
[CC--:B------:R-:W-:Y:S01]  /*0180*/  IMAD R23, R19.reuse, R0.reuse, R22 ;  /* 0x0000000013177224 */ /* 0x0c0fe200078e0216 */
[----:B------:R-:W-:Y:S02]  /*0190*/  ISETP.GE.U32.OR P0, PT, R19, R0, P0 ;  /* 0x000000001300720c */ /* 0x000fe40000706470 */
[----:B------:R-:W-:Y:S02]  /*01a0*/  CS2R R14, SRZ ;  /* 0x00000000000e7805 */ /* 0x000fe4000001ff00 */
[----:B------:R-:W-:-:S07]  /*01b0*/  IADD3 R25, PT, PT, R18, R26, RZ ;  /* 0x0000001a12197210 */ /* 0x000fce0007ffe0ff */
[----:B------:R-:W1:Y:S01]  /*01c0*/  @!P1 LDC.64 R6, c[0x0][0x388] ;  /* 0x0000e200ff069b82 */ /* 0x000e620000000a00 */
[----:B0-----:R-:W-:-:S05]  /*01d0*/  IMAD.WIDE R4, R23, 0x4, R4 ;  /* 0x0000000417047825 */ /* 0x001fca00078e0204 */
[----:B------:R-:W2:Y:S01]  /*01e0*/  @!P0 LDG.E R14, desc[UR8][R4.64] ;  /* 0x00000008040e8981 */ /* 0x000ea2000c1e1900 */
[----:B-1----:R-:W-:-:S05]  /*01f0*/  @!P1 IMAD.WIDE R6, R25, 0x4, R6 ;  /* 0x0000000419069825 */ /* 0x002fca00078e0206 */
[----:B------:R-:W3:Y:S01]  /*0200*/  @!P1 LDG.E R15, desc[UR8][R6.64] ;  /* 0x00000008060f9981 */ /* 0x000ee2000c1e1900 */
[----:B------:R-:W0:Y:S01]  /*0210*/  S2UR UR6, SR_CgaCtaId ;  /* 0x00000000000679c3 */ /* 0x000e220000008800 */
[----:B------:R-:W-:Y:S02]  /*0220*/  UMOV UR4, 0x400 ;  /* 0x0000040000047882 */ /* 0x000fe40000000000 */
[----:B------:R-:W-:Y:S02]  /*0230*/  UIADD3 UR5, UPT, UPT, UR4, 0x400, URZ ;  /* 0x0000040004057890 */ /* 0x000fe4000fffe0ff */
[----:B0-----:R-:W-:Y:S02]  /*0240*/  ULEA UR4, UR6, UR4, 0x18 ;  /* 0x0000000406047291 */ /* 0x001fe4000f8ec0ff */
[----:B------:R-:W-:-:S04]  /*0250*/  ULEA UR5, UR6, UR5, 0x18 ;  /* 0x0000000506057291 */ /* 0x000fc8000f8ec0ff */
[----:B------:R-:W-:Y:S02]  /*0260*/  LEA R17, R24, UR4, 0x6 ;  /* 0x0000000418117c11 */ /* 0x000fe4000f8e30ff */
[C---:B------:R-:W-:Y:S02]  /*0270*/  LEA R2, R22.reuse, UR5, 0x2 ;  /* 0x0000000516027c11 */ /* 0x040fe4000f8e10ff */
[----:B------:R-:W-:Y:S02]  /*0280*/  LEA R3, R22, R17, 0x2 ;  /* 0x0000001116037211 */ /* 0x000fe400078e10ff */
[----:B------:R-:W-:Y:S01]  /*0290*/  LEA R16, R24, R2, 0x6 ;  /* 0x0000000218107211 */ /* 0x000fe200078e30ff */
[----:B------:R-:W0:Y:S02]  /*02a0*/  LDCU.64 UR4, c[0x0][0x388] ;  /* 0x00007100ff0477ac */ /* 0x000e240008000a00 */
[----:B--2---:R-:W-:Y:S04]  /*02b0*/  STS [R3], R14 ;  /* 0x0000000e03007388 */ /* 0x004fe80000000800 */
[----:B---3--:R-:W-:Y:S01]  /*02c0*/  STS [R16], R15 ;  /* 0x0000000f10007388 */ /* 0x008fe20000000800 */
[----:B------:R-:W-:Y:S06]  /*02d0*/  BAR.SYNC.DEFER_BLOCKING 0x0 ;  /* 0x0000000000007b1d */ /* 0x000fec0000010000 */
[----:B------:R-:W-:Y:S04]  /*02e0*/  LDS R21, [R2] ;  /* 0x0000000002157984 */ /* 0x000fe80000000800 */
[----:B------:R-:W1:Y:S04]  /*02f0*/  LDS.128 R4, [R17] ;  /* 0x0000000011047984 */ /* 0x000e680000000c00 */
[----:B------:R-:W2:Y:S04]  /*0300*/  LDS R27, [R2+0x40] ;  /* 0x00004000021b7984 */ /* 0x000ea80000000800 */
[----:B------:R-:W3:Y:S04]  /*0310*/  LDS R28, [R2+0x80] ;  /* 0x00008000021c7984 */ /* 0x000ee80000000800 */
[----:B------:R-:W4:Y:S04]  /*0320*/  LDS R20, [R2+0xc0] ;  /* 0x0000c00002147984 */ /* 0x000f280000000800 */
[----:B------:R-:W-:Y:S04]  /*0330*/  LDS R13, [R2+0x100] ;  /* 0x00010000020d7984 */ /* 0x000fe80000000800 */
[----:B------:R-:W5:Y:S04]  /*0340*/  LDS.128 R8, [R17+0x10] ;  /* 0x0000100011087984 */ /* 0x000f680000000c00 */
[----:B------:R-:W0:Y:S04]  /*0350*/  LDS R12, [R2+0x140] ;  /* 0x00014000020c7984 */ /* 0x000e280000000800 */
[----:B------:R-:W0:Y:S04]  /*0360*/  LDS R15, [R2+0x180] ;  /* 0x00018000020f7984 */ /* 0x000e280000000800 */
[----:B------:R-:W0:Y:S01]  /*0370*/  LDS R14, [R2+0x1c0] ;  /* 0x0001c000020e7984 */ /* 0x000e220000000800 */
[----:B-1----:R-:W-:-:S03]  /*0380*/  FFMA R4, R4, R21, RZ ;  /* 0x0000001504047223 */ /* 0x002fc600000000ff */
[----:B------:R-:W-:Y:S01]  /*0390*/  LDS R21, [R2+0x200] ;  /* 0x0002000002157984 */ /* 0x000fe20000000800 */
[----:B--2---:R-:W-:-:S04]  /*03a0*/  FFMA R5, R27, R5, R4 ;  /* 0x000000051b057223 */ /* 0x004fc80000000004 */
[----:B---3--:R-:W-:-:S04]  /*03b0*/  FFMA R5, R28, R6, R5 ;  /* 0x000000061c057223 */ /* 0x008fc80000000005 */
[----:B----4-:R-:W-:Y:S02]  /*03c0*/  FFMA R27, R20, R7, R5 ;  /* 0x00000007141b7223 */ /* 0x010fe40000000005 */
[----:B------:R-:W1:Y:S02]  /*03d0*/  LDS.128 R4, [R17+0x20] ;  /* 0x0000200011047984 */ /* 0x000e640000000c00 */
[----:B-----5:R-:W-:Y:S02]  /*03e0*/  FFMA R13, R8, R13, R27 ;  /* 0x0000000d080d7223 */ /* 0x020fe4000000001b */
[----:B------:R-:W2:Y:S02]  /*03f0*/  LDS R8, [R2+0x240] ;  /* 0x0002400002087984 */ /* 0x000ea40000000800 */
[----:B0-----:R-:W-:Y:S02]  /*0400*/  FFMA R20, R12, R9, R13 ;  /* 0x000000090c147223 */ /* 0x001fe4000000000d */
[----:B------:R-:W0:Y:S04]  /*0410*/  LDS R9, [R2+0x280] ;  /* 0x0002800002097984 */ /* 0x000e280000000800 */
[----:B------:R-:W3:Y:S01]  /*0420*/  LDS R12, [R2+0x2c0] ;  /* 0x0002c000020c7984 */ /* 0x000ee20000000800 */
[----:B------:R-:W-:-:S03]  /*0430*/  FFMA R15, R15, R10, R20 ;  /* 0x0000000a0f0f7223 */ /* 0x000fc60000000014 */
[----:B------:R-:W-:Y:S01]  /*0440*/  LDS R27, [R2+0x3c0] ;  /* 0x0003c000021b7984 */ /* 0x000fe20000000800 */
[----:B------:R-:W-:Y:S01]  /*0450*/  FFMA R11, R14, R11, R15 ;  /* 0x0000000b0e0b7223 */ /* 0x000fe2000000000f */
[----:B------:R-:W-:-:S03]  /*0460*/  SHF.R.S32.HI R20, RZ, 0x1f, R18 ;  /* 0x0000001fff147819 */ /* 0x000fc60000011412 */
[----:B-1----:R-:W-:Y:S01]  /*0470*/  FFMA R21, R4, R21, R11 ;  /* 0x0000001504157223 */ /* 0x002fe2000000000b */
[C---:B------:R-:W-:Y:S02]  /*0480*/  IADD3 R11, PT, PT, R18.reuse, 0x10, RZ ;  /* 0x00000010120b7810 */ /* 0x040fe40007ffe0ff */
[----:B------:R-:W-:Y:S01]  /*0490*/  IADD3 R4, P0, PT, R18, R26, RZ ;  /* 0x0000001a12047210 */ /* 0x000fe20007f1e0ff */
[----:B--2---:R-:W-:Y:S01]  /*04a0*/  FFMA R8, R8, R5, R21 ;  /* 0x0000000508087223 */ /* 0x004fe20000000015 */
[----:B------:R-:W-:Y:S02]  /*04b0*/  VIMNMX R11, PT, PT, R11, R24, !PT ;  /* 0x000000180b0b7248 */ /* 0x000fe40007fe0100 */
[----:B------:R-:W-:Y:S01]  /*04c0*/  IADD3.X R5, PT, PT, RZ, R20, RZ, P0, !PT ;  /* 0x00000014ff057210 */ /* 0x000fe200007fe4ff */
[----:B0-----:R-:W-:Y:S01]  /*04d0*/  FFMA R9, R9, R6, R8 ;  /* 0x0000000609097223 */ /* 0x001fe20000000008 */
[----:B------:R-:W-:Y:S02]  /*04e0*/  LEA R28, P1, R4, UR4, 0x2 ;  /* 0x00000004041c7c11 */ /* 0x000fe4000f8210ff */
[----:B------:R-:W-:Y:S01]  /*04f0*/  ISETP.GE.AND P0, PT, R11, R0, PT ;  /* 0x000000000b00720c */ /* 0x000fe20003f06270 */
[----:B---3--:R-:W-:Y:S01]  /*0500*/  FFMA R7, R12, R7, R9 ;  /* 0x000000070c077223 */ /* 0x008fe20000000009 */
[----:B------:R-:W-:Y:S01]  /*0510*/  LEA.HI.X R29, R4, UR5, R5, 0x2, P1 ;  /* 0x00000005041d7c11 */ /* 0x000fe200088f1405 */
[----:B------:R-:W-:Y:S04]  /*0520*/  LDS R12, [R2+0x380] ;  /* 0x00038000020c7984 */ /* 0x000fe80000000800 */
[----:B------:R-:W-:Y:S04]  /*0530*/  LDS R4, [R2+0x300] ;  /* 0x0003000002047984 */ /* 0x000fe80000000800 */
[----:B------:R-:W-:Y:S04]  /*0540*/  LDS R5, [R2+0x340] ;  /* 0x0003400002057984 */ /* 0x000fe80000000800 */
[----:B------:R-:W0:Y:S01]  /*0550*/  LDS.128 R8, [R17+0x30] ;  /* 0x0000300011087984 */ /* 0x000e220000000c00 */
[----:B------:R-:W-:Y:S01]  /*0560*/  MOV R13, RZ ;  /* 0x000000ff000d7202 */ /* 0x000fe20000000f00 */
[----:B------:R-:W-:Y:S06]  /*0570*/  BAR.SYNC.DEFER_BLOCKING 0x0 ;  /* 0x0000000000007b1d */ /* 0x000fec0000010000 */
[----:B------:R-:W2:Y:S01]  /*0580*/  @!P0 LDG.E R13, desc[UR8][R28.64+0x40] ;  /* 0x000040081c0d8981 */ /* 0x000ea2000c1e1900 */
[----:B0-----:R-:W-:-:S04]  /*0590*/  FFMA R4, R8, R4, R7 ;  /* 0x0000000408047223 */ /* 0x001fc80000000007 */
[----:B------:R-:W-:Y:S01]  /*05a0*/  FFMA R9, R5, R9, R4 ;  /* 0x0000000905097223 */ /* 0x000fe20000000004 */
[----:B--2---:R-:W-:Y:S01]  /*05b0*/  STS [R16], R13 ;  /* 0x0000000d10007388 */ /* 0x004fe20000000800 */
[----:B------:R-:W-:Y:S06]  /*05c0*/  BAR.SYNC.DEFER_BLOCKING 0x0 ;  /* 0x0000000000007b1d */ /* 0x000fec0000010000 */
[----:B------:R-:W-:Y:S04]  /*05d0*/  LDS R15, [R2] ;  /* 0x00000000020f7984 */ /* 0x000fe80000000800 */
[----:B------:R-:W0:Y:S04]  /*05e0*/  LDS.128 R4, [R17] ;  /* 0x0000000011047984 */ /* 0x000e280000000c00 */
[----:B------:R-:W1:Y:S04]  /*05f0*/  LDS R21, [R2+0x40] ;  /* 0x0000400002157984 */ /* 0x000e680000000800 */
[----:B------:R-:W-:Y:S04]  /*0600*/  LDS R8, [R2+0x100] ;  /* 0x0001000002087984 */ /* 0x000fe80000000800 */
[----:B------:R-:W-:Y:S01]  /*0610*/  LDS R13, [R2+0x140] ;  /* 0x00014000020d7984 */ /* 0x000fe20000000800 */
[----:B0-----:R-:W-:-:S03]  /*0620*/  FFMA R4, R4, R15, RZ ;  /* 0x0000000f04047223 */ /* 0x001fc600000000ff */
[----:B------:R-:W-:Y:S01]  /*0630*/  LDS R15, [R2+0xc0] ;  /* 0x0000c000020f7984 */ /* 0x000fe20000000800 */
[----:B-1----:R-:W-:-:S03]  /*0640*/  FFMA R5, R21, R5, R4 ;  /* 0x0000000515057223 */ /* 0x002fc60000000004 */
[----:B------:R-:W0:Y:S02]  /*0650*/  LDS R4, [R2+0x80] ;  /* 0x0000800002047984 */ /* 0x000e240000000800 */
[----:B0-----:R-:W-:-:S04]  /*0660*/  FFMA R4, R4, R6, R5 ;  /* 0x0000000604047223 */ /* 0x001fc80000000005 */
[----:B------:R-:W-:Y:S02]  /*0670*/  FFMA R15, R15, R7, R4 ;  /* 0x000000070f0f7223 */ /* 0x000fe40000000004 */
[----:B------:R-:W0:Y:S02]  /*0680*/  LDS.128 R4, [R17+0x10] ;  /* 0x0000100011047984 */ /* 0x000e240000000c00 */
[----:B0-----:R-:W-:Y:S02]  /*0690*/  FFMA R4, R4, R8, R15 ;  /* 0x0000000804047223 */ /* 0x001fe4000000000f */
[----:B------:R-:W-:Y:S02]  /*06a0*/  LDS R8, [R2+0x200] ;  /* 0x0002000002087984 */ /* 0x000fe40000000800 */
[----:B------:R-:W-:Y:S02]  /*06b0*/  FFMA R5, R13, R5, R4 ;  /* 0x000000050d057223 */ /* 0x000fe40000000004 */
[----:B------:R-:W0:Y:S04]  /*06c0*/  LDS R4, [R2+0x180] ;  /* 0x0001800002047984 */ /* 0x000e280000000800 */
[----:B------:R-:W1:Y:S01]  /*06d0*/  LDS R13, [R2+0x1c0] ;  /* 0x0001c000020d7984 */ /* 0x000e620000000800 */
[----:B0-----:R-:W-:-:S04]  /*06e0*/  FFMA R4, R4, R6, R5 ;  /* 0x0000000604047223 */ /* 0x001fc80000000005 */
[----:B-1----:R-:W-:Y:S02]  /*06f0*/  FFMA R13, R13, R7, R4 ;  /* 0x000000070d0d7223 */ /* 0x002fe40000000004 */
[----:B------:R-:W0:Y:S02]  /*0700*/  LDS.128 R4, [R17+0x20] ;  /* 0x0000200011047984 */ /* 0x000e240000000c00 */
[----:B0-----:R-:W-:Y:S02]  /*0710*/  FFMA R4, R4, R8, R13 ;  /* 0x0000000804047223 */ /* 0x001fe4000000000d */
[----:B------:R-:W0:Y:S04]  /*0720*/  LDS R13, [R2+0x240] ;  /* 0x00024000020d7984 */ /* 0x000e280000000800 */
[----:B------:R-:W1:Y:S01]  /*0730*/  LDS R8, [R2+0x280] ;  /* 0x0002800002087984 */ /* 0x000e620000000800 */
[----:B------:R-:W-:Y:S01]  /*0740*/  FFMA R10, R12, R10, R9 ;  /* 0x0000000a0c0a7223 */ /* 0x000fe20000000009 */
[----:B0-----:R-:W-:-:S02]  /*0750*/  FFMA R5, R13, R5, R4 ;  /* 0x000000050d057223 */ /* 0x001fc40000000004 */
[----:B------:R-:W0:Y:S02]  /*0760*/  LDS R4, [R2+0x2c0] ;  /* 0x0002c00002047984 */ /* 0x000e240000000800 */
[----:B-1----:R-:W-:Y:S02]  /*0770*/  FFMA R5, R8, R6, R5 ;  /* 0x0000000608057223 */ /* 0x002fe40000000005 */
[----:B------:R-:W-:Y:S04]  /*0780*/  LDS R6, [R2+0x300] ;  /* 0x0003000002067984 */ /* 0x000fe80000000800 */
[----:B------:R-:W1:Y:S04]  /*0790*/  LDS.128 R12, [R17+0x30] ;  /* 0x00003000110c7984 */ /* 0x000e680000000c00 */
[----:B------:R-:W-:Y:S01]  /*07a0*/  LDS R8, [R2+0x3c0] ;  /* 0x0003c00002087984 */ /* 0x000fe20000000800 */
[----:B------:R-:W-:-:S02]  /*07b0*/  IADD3 R21, PT, PT, R18, 0x20, RZ ;  /* 0x0000002012157810 */ /* 0x000fc40007ffe0ff */
[----:B------:R-:W-:Y:S01]  /*07c0*/  MOV R9, RZ ;  /* 0x000000ff00097202 */ /* 0x000fe20000000f00 */
[----:B0-----:R-:W-:Y:S02]  /*07d0*/  FFMA R5, R4, R7, R5 ;  /* 0x0000000704057223 */ /* 0x001fe40000000005 */
[----:B------:R-:W0:Y:S04]  /*07e0*/  LDS R7, [R2+0x340] ;  /* 0x0003400002077984 */ /* 0x000e280000000800 */
[----:B------:R-:W2:Y:S01]  /*07f0*/  LDS R4, [R2+0x380] ;  /* 0x0003800002047984 */ /* 0x000ea20000000800 */
[----:B-1----:R-:W-:Y:S01]  /*0800*/  FFMA R6, R12, R6, R5 ;  /* 0x000000060c067223 */ /* 0x002fe20000000005 */
[----:B------:R-:W-:Y:S01]  /*0810*/  VIMNMX R5, PT, PT, R21, R24, !PT ;  /* 0x0000001815057248 */ /* 0x000fe20007fe0100 */
[----:B------:R-:W-:Y:S03]  /*0820*/  BAR.SYNC.DEFER_BLOCKING 0x0 ;  /* 0x0000000000007b1d */ /* 0x000fe60000010000 */
[----:B------:R-:W-:-:S13]  /*0830*/  ISETP.GE.AND P0, PT, R5, R0, PT ;  /* 0x000000000500720c */ /* 0x000fda0003f06270 */
[----:B------:R-:W3:Y:S01]  /*0840*/  @!P0 LDG.E R9, desc[UR8][R28.64+0x80] ;  /* 0x000080081c098981 */ /* 0x000ee2000c1e1900 */
[----:B------:R-:W-:Y:S01]  /*0850*/  FFMA R12, R27, R11, R10 ;  /* 0x0000000b1b0c7223 */ /* 0x000fe2000000000a */
[----:B0-----:R-:W-:-:S04]  /*0860*/  FFMA R7, R7, R13, R6 ;  /* 0x0000000d07077223 */ /* 0x001fc80000000006 */
[----:B--2---:R-:W-:Y:S01]  /*0870*/  FFMA R14, R4, R14, R7 ;  /* 0x0000000e040e7223 */ /* 0x004fe20000000007 */
[----:B---3--:R-:W-:Y:S01]  /*0880*/  STS [R16], R9 ;  /* 0x0000000910007388 */ /* 0x008fe20000000800 */
[----:B------:R-:W-:Y:S06]  /*0890*/  BAR.SYNC.DEFER_BLOCKING 0x0 ;  /* 0x0000000000007b1d */ /* 0x000fec0000010000 */
[----:B------:R-:W-:Y:S04]  /*08a0*/  LDS R11, [R2] ;  /* 0x00000000020b7984 */ /* 0x000fe80000000800 */
[----:B------:R-:W0:Y:S04]  /*08b0*/  LDS.128 R4, [R17] ;  /* 0x0000000011047984 */ /* 0x000e280000000c00 */
[----:B------:R-:W1:Y:S04]  /*08c0*/  LDS R13, [R2+0x40] ;  /* 0x00004000020d7984 */ /* 0x000e680000000800 */
[----:B------:R-:W-:Y:S04]  /*08d0*/  LDS R9, [R2+0x100] ;  /* 0x0001000002097984 */ /* 0x000fe80000000800 */
[----:B------:R-:W-:Y:S01]  /*08e0*/  LDS R10, [R2+0x200] ;  /* 0x00020000020a7984 */ /* 0x000fe20000000800 */
[----:B------:R-:W-:-:S03]  /*08f0*/  FFMA R15, R8, R15, R14 ;  /* 0x0000000f080f7223 */ /* 0x000fc6000000000e */
        /* <DEDUP_REMOVED lines=9> */
[----:B------:R-:W0:Y:S02]  /*0990*/  LDS R9, [R2+0x140] ;  /* 0x0001400002097984 */ /* 0x000e240000000800 */
[----:B0-----:R-:W-:Y:S02]  /*09a0*/  FFMA R5, R9, R5, R4 ;  /* 0x0000000509057223 */ /* 0x001fe40000000004 */
        /* <DEDUP_REMOVED lines=8> */
[----:B0-----:R-:W-:-:S03]  /*0a30*/  FFMA R5, R9, R5, R4 ;  /* 0x0000000509057223 */ /* 0x001fc60000000004 */
[----:B------:R-:W0:Y:S01]  /*0a40*/  LDS R4, [R2+0x2c0] ;  /* 0x0002c00002047984 */ /* 0x000e220000000800 */
[----:B-1----:R-:W-:-:S03]  /*0a50*/  FFMA R5, R10, R6, R5 ;  /* 0x000000060a057223 */ /* 0x002fc60000000005 */
[----:B------:R-:W-:Y:S04]  /*0a60*/  LDS R6, [R2+0x300] ;  /* 0x0003000002067984 */ /* 0x000fe80000000800 */
[----:B------:R-:W1:Y:S01]  /*0a70*/  LDS.128 R8, [R17+0x30] ;  /* 0x0000300011087984 */ /* 0x000e620000000c00 */
[----:B------:R-:W-:Y:S01]  /*0a80*/  IADD3 R13, PT, PT, R18, 0x30, RZ ;  /* 0x00000030120d7810 */ /* 0x000fe20007ffe0ff */
[----:B0-----:R-:W-:Y:S02]  /*0a90*/  FFMA R5, R4, R7, R5 ;  /* 0x0000000704057223 */ /* 0x001fe40000000005 */
[----:B------:R-:W0:Y:S04]  /*0aa0*/  LDS R7, [R2+0x340] ;  /* 0x0003400002077984 */ /* 0x000e280000000800 */
[----:B------:R-:W2:Y:S01]  /*0ab0*/  LDS R4, [R2+0x380] ;  /* 0x0003800002047984 */ /* 0x000ea20000000800 */
[----:B-1----:R-:W-:Y:S01]  /*0ac0*/  FFMA R6, R8, R6, R5 ;  /* 0x0000000608067223 */ /* 0x002fe20000000005 */
[----:B------:R-:W-:Y:S01]  /*0ad0*/  BAR.SYNC.DEFER_BLOCKING 0x0 ;  /* 0x0000000000007b1d */ /* 0x000fe20000010000 */
[----:B------:R-:W-:-:S04]  /*0ae0*/  VIMNMX R5, PT, PT, R13, R24, !PT ;  /* 0x000000180d057248 */ /* 0x000fc80007fe0100 */
[----:B------:R-:W-:Y:S01]  /*0af0*/  ISETP.GE.AND P0, PT, R5, R0, PT ;  /* 0x000000000500720c */ /* 0x000fe20003f06270 */
[----:B0-----:R-:W-:Y:S01]  /*0b00*/  FFMA R7, R7, R9, R6 ;  /* 0x0000000907077223 */ /* 0x001fe20000000006 */
[----:B------:R-:W-:-:S11]  /*0b10*/  MOV R9, RZ ;  /* 0x000000ff00097202 */ /* 0x000fd60000000f00 */
[----:B------:R-:W3:Y:S01]  /*0b20*/  @!P0 LDG.E R9, desc[UR8][R28.64+0xc0] ;  /* 0x0000c0081c098981 */ /* 0x000ee2000c1e1900 */
[----:B--2---:R-:W-:-:S03]  /*0b30*/  FFMA R10, R4, R10, R7 ;  /* 0x0000000a040a7223 */ /* 0x004fc60000000007 */
[----:B---3--:R-:W-:Y:S01]  /*0b40*/  STS [R16], R9 ;  /* 0x0000000910007388 */ /* 0x008fe20000000800 */
        /* <DEDUP_REMOVED lines=12> */
[----:B------:R-:W-:Y:S04]  /*0c10*/  LDS R8, [R2+0x100] ;  /* 0x0001000002087984 */ /* 0x000fe80000000800 */
[----:B------:R-:W0:Y:S02]  /*0c20*/  LDS.128 R4, [R17+0x10] ;  /* 0x0000100011047984 */ /* 0x000e240000000c00 */
[----:B0-----:R-:W-:Y:S02]  /*0c30*/  FFMA R4, R4, R8, R29 ;  /* 0x0000000804047223 */ /* 0x001fe4000000001d */
[----:B------:R-:W-:Y:S02]  /*0c40*/  LDS R8, [R2+0x200] ;  /* 0x0002000002087984 */ /* 0x000fe40000000800 */
[----:B------:R-:W-:-:S02]  /*0c50*/  FFMA R5, R9, R5, R4 ;  /* 0x0000000509057223 */ /* 0x000fc40000000004 */
[----:B------:R-:W0:Y:S04]  /*0c60*/  LDS R4, [R2+0x180] ;  /* 0x0001800002047984 */ /* 0x000e280000000800 */
[----:B------:R-:W1:Y:S01]  /*0c70*/  LDS R9, [R2+0x1c0] ;  /* 0x0001c00002097984 */ /* 0x000e620000000800 */
[----:B0-----:R-:W-:-:S04]  /*0c80*/  FFMA R4, R4, R6, R5 ;  /* 0x0000000604047223 */ /* 0x001fc80000000005 */
[----:B-1----:R-:W-:Y:S02]  /*0c90*/  FFMA R9, R9, R7, R4 ;  /* 0x0000000709097223 */ /* 0x002fe40000000004 */
[----:B------:R-:W0:Y:S02]  /*0ca0*/  LDS.128 R4, [R17+0x20] ;  /* 0x0000200011047984 */ /* 0x000e240000000c00 */
[----:B0-----:R-:W-:Y:S02]  /*0cb0*/  FFMA R4, R4, R8, R9 ;  /* 0x0000000804047223 */ /* 0x001fe40000000009 */
[----:B------:R-:W0:Y:S04]  /*0cc0*/  LDS R9, [R2+0x240] ;  /* 0x0002400002097984 */ /* 0x000e280000000800 */
[----:B------:R-:W-:Y:S01]  /*0cd0*/  LDS R8, [R2+0x300] ;  /* 0x0003000002087984 */ /* 0x000fe20000000800 */
[----:B0-----:R-:W-:-:S03]  /*0ce0*/  FFMA R5, R9, R5, R4 ;  /* 0x0000000509057223 */ /* 0x001fc60000000004 */
        /* <DEDUP_REMOVED lines=9> */
[----:B------:R-:W-:-:S02]  /*0d80*/  LEA R14, R0, R26, 0x4 ;  /* 0x0000001a000e7211 */ /* 0x000fc400078e20ff */
[C---:B------:R-:W-:Y:S01]  /*0d90*/  LEA R11, R0.reuse, R25, 0x4 ;  /* 0x00000019000b7211 */ /* 0x040fe200078e20ff */
[----:B0-----:R-:W-:Y:S01]  /*0da0*/  FFMA R5, R9, R5, R4 ;  /* 0x0000000509057223 */ /* 0x001fe20000000004 */
[----:B------:R-:W-:-:S04]  /*0db0*/  IADD3 R4, PT, PT, R0, 0xf, RZ ;  /* 0x0000000f00047810 */ /* 0x000fc80007ffe0ff */
[----:B------:R-:W-:-:S04]  /*0dc0*/  SHF.R.U32.HI R4, RZ, 0x4, R4 ;  /* 0x00000004ff047819 */ /* 0x000fc80000011604 */
[----:B------:R-:W-:Y:S01]  /*0dd0*/  IADD3 R4, PT, PT, -R4, 0x1, RZ ;  /* 0x0000000104047810 */ /* 0x000fe20007ffe1ff */
[----:B------:R-:W-:Y:S03]  /*0de0*/  BAR.SYNC.DEFER_BLOCKING 0x0 ;  /* 0x0000000000007b1d */ /* 0x000fe60000010000 */
[----:B------:R-:W-:Y:S01]  /*0df0*/  ISETP.NE.AND P0, PT, R4, RZ, PT ;  /* 0x000000ff0400720c */ /* 0x000fe20003f05270 */
[----:B-1----:R-:W-:-:S04]  /*0e00*/  FFMA R5, R8, R6, R5 ;  /* 0x0000000608057223 */ /* 0x002fc80000000005 */
[----:B------:R-:W-:-:S08]  /*0e10*/  FFMA R28, R28, R7, R5 ;  /* 0x000000071c1c7223 */ /* 0x000fd00000000005 */
[----:B------:R-:W-:Y:S05]  /*0e20*/  @!P0 BRA `(.L_x_3) ;  /* 0x0000000c00208947 */ /* 0x000fea0003800000 */
[----:B------:R-:W-:Y:S01]  /*0e30*/  IADD3 R8, PT, PT, R22, 0x10, RZ ;  /* 0x0000001016087810 */ /* 0x000fe20007ffe0ff */
[----:B------:R-:W0:Y:S01]  /*0e40*/  LDCU.64 UR6, c[0x0][0x388] ;  /* 0x00007100ff0677ac */ /* 0x000e220008000a00 */
[----:B------:R-:W-:Y:S02]  /*0e50*/  IADD3 R10, PT, PT, R24, 0x10, RZ ;  /* 0x00000010180a7810 */ /* 0x000fe40007ffe0ff */
[----:B------:R-:W-:Y:S02]  /*0e60*/  IADD3 R9, PT, PT, R23, 0x10, RZ ;  /* 0x0000001017097810 */ /* 0x000fe40007ffe0ff */
[----:B------:R-:W-:-:S07]  /*0e70*/  MOV R22, R4 ;  /* 0x0000000400167202 */ /* 0x000fce0000000f00 */
.L_x_4:
[----:B------:R-:W1:Y:S01]  /*0e80*/  LDC R0, c[0x0][0x398] ;  /* 0x0000e600ff007b82 */ /* 0x000e620000000800 */
[----:B------:R-:W-:Y:S01]  /*0e90*/  VIMNMX R5, PT, PT, R18, R10, !PT ;  /* 0x0000000a12057248 */ /* 0x000fe20007fe0100 */
[----:B------:R-:W-:Y:S01]  /*0ea0*/  HFMA2 R26, -RZ, RZ, 0, 0 ;  /* 0x00000000ff1a7431 */ /* 0x000fe200000001ff */
[----:B------:R-:W-:-:S05]  /*0eb0*/  MOV R29, RZ ;  /* 0x000000ff001d7202 */ /* 0x000fca0000000f00 */
[----:B------:R-:W2:Y:S01]  /*0ec0*/  LDC.64 R6, c[0x0][0x380] ;  /* 0x0000e000ff067b82 */ /* 0x000ea20000000a00 */
[-C--:B-1----:R-:W-:Y:S02]  /*0ed0*/  ISETP.GE.AND P1, PT, R5, R0.reuse, PT ;  /* 0x000000000500720c */ /* 0x082fe40003f26270 */
[----:B------:R-:W-:-:S04]  /*0ee0*/  ISETP.GE.AND P0, PT, R8, R0, PT ;  /* 0x000000000800720c */ /* 0x000fc80003f06270 */
[----:B------:R-:W-:Y:S01]  /*0ef0*/  ISETP.GE.U32.OR P0, PT, R19, R0, P0 ;  /* 0x000000001300720c */ /* 0x000fe20000706470 */
[----:B--2---:R-:W-:-:S06]  /*0f00*/  IMAD.WIDE R6, R9, 0x4, R6 ;  /* 0x0000000409067825 */ /* 0x004fcc00078e0206 */
[----:B------:R-:W1:Y:S06]  /*0f10*/  @!P1 LDC.64 R4, c[0x0][0x388] ;  /* 0x0000e200ff049b82 */ /* 0x000e6c0000000a00 */
[----:B------:R-:W2:Y:S01]  /*0f20*/  @!P0 LDG.E R26, desc[UR8][R6.64] ;  /* 0x00000008061a8981 */ /* 0x000ea2000c1e1900 */
[----:B-1----:R-:W-:-:S05]  /*0f30*/  @!P1 IMAD.WIDE R24, R11, 0x4, R4 ;  /* 0x000000040b189825 */ /* 0x002fca00078e0204 */
[----:B------:R-:W3:Y:S04]  /*0f40*/  @!P1 LDG.E R29, desc[UR8][R24.64] ;  /* 0x00000008181d9981 */ /* 0x000ee8000c1e1900 */
[----:B--2---:R-:W-:Y:S04]  /*0f50*/  STS [R3], R26 ;  /* 0x0000001a03007388 */ /* 0x004fe80000000800 */
[----:B---3--:R-:W-:Y:S01]  /*0f60*/  STS [R16], R29 ;  /* 0x0000001d10007388 */ /* 0x008fe20000000800 */
[----:B------:R-:W-:Y:S06]  /*0f70*/  BAR.SYNC.DEFER_BLOCKING 0x0 ;  /* 0x0000000000007b1d */ /* 0x000fec0000010000 */
[----:B------:R-:W-:Y:S04]  /*0f80*/  LDS R23, [R2] ;  /* 0x0000000002177984 */ /* 0x000fe80000000800 */
[----:B------:R-:W1:Y:S04]  /*0f90*/  LDS.128 R4, [R17] ;  /* 0x0000000011047984 */ /* 0x000e680000000c00 */
[----:B------:R-:W2:Y:S04]  /*0fa0*/  LDS R29, [R2+0x40] ;  /* 0x00004000021d7984 */ /* 0x000ea80000000800 */
[----:B------:R-:W-:Y:S01]  /*0fb0*/  LDS R25, [R2+0x140] ;  /* 0x0001400002197984 */ /* 0x000fe20000000800 */
[----:B-1----:R-:W-:-:S03]  /*0fc0*/  FFMA R4, R4, R23, R12 ;  /* 0x0000001704047223 */ /* 0x002fc6000000000c */
[----:B------:R-:W1:Y:S04]  /*0fd0*/  LDS R12, [R2+0x80] ;  /* 0x00008000020c7984 */ /* 0x000e680000000800 */
[----:B------:R-:W3:Y:S01]  /*0fe0*/  LDS R23, [R2+0xc0] ;  /* 0x0000c00002177984 */ /* 0x000ee20000000800 */
[----:B--2---:R-:W-:-:S04]  /*0ff0*/  FFMA R5, R29, R5, R4 ;  /* 0x000000051d057223 */ /* 0x004fc80000000004 */
[----:B-1----:R-:W-:Y:S02]  /*1000*/  FFMA R6, R12, R6, R5 ;  /* 0x000000060c067223 */ /* 0x002fe40000000005 */
[----:B------:R-:W-:Y:S02]  /*1010*/  LDS R12, [R2+0x100] ;  /* 0x00010000020c7984 */ /* 0x000fe40000000800 */
[----:B---3--:R-:W-:Y:S02]  /*1020*/  FFMA R23, R23, R7, R6 ;  /* 0x0000000717177223 */ /* 0x008fe40000000006 */
[----:B------:R-:W1:Y:S02]  /*1030*/  LDS.128 R4, [R17+0x10] ;  /* 0x0000100011047984 */ /* 0x000e640000000c00 */
[----:B-1----:R-:W-:Y:S02]  /*1040*/  FFMA R4, R4, R12, R23 ;  /* 0x0000000c04047223 */ /* 0x002fe40000000017 */
[----:B------:R-:W1:Y:S04]  /*1050*/  LDS R12, [R2+0x180] ;  /* 0x00018000020c7984 */ /* 0x000e680000000800 */
[----:B------:R-:W2:Y:S01]  /*1060*/  LDS R23, [R2+0x1c0] ;  /* 0x0001c00002177984 */ /* 0x000ea20000000800 */
[----:B------:R-:W-:-:S03]  /*1070*/  FFMA R5, R25, R5, R4 ;  /* 0x0000000519057223 */ /* 0x000fc60000000004 */
[----:B------:R-:W-:Y:S01]  /*1080*/  LDS R25, [R2+0x240] ;  /* 0x0002400002197984 */ /* 0x000fe20000000800 */
[----:B-1----:R-:W-:-:S03]  /*1090*/  FFMA R6, R12, R6, R5 ;  /* 0x000000060c067223 */ /* 0x002fc60000000005 */
[----:B------:R-:W-:Y:S01]  /*10a0*/  LDS R12, [R2+0x200] ;  /* 0x00020000020c7984 */ /* 0x000fe20000000800 */
[----:B--2---:R-:W-:-:S03]  /*10b0*/  FFMA R23, R23, R7, R6 ;  /* 0x0000000717177223 */ /* 0x004fc60000000006 */
        /* <DEDUP_REMOVED lines=11> */
[----:B------:R-:W1:Y:S02]  /*1170*/  LDS R23, [R2+0x380] ;  /* 0x0003800002177984 */ /* 0x000e640000000800 */
[----:B------:R-:W-:Y:S01]  /*1180*/  FFMA R4, R25, R5, R4 ;  /* 0x0000000519047223 */ /* 0x000fe20000000004 */
[----:B------:R-:W-:-:S04]  /*1190*/  IADD3 R5, P0, PT, R18, R14, RZ ;  /* 0x0000000e12057210 */ /* 0x000fc80007f1e0ff */
[----:B------:R-:W-:Y:S02]  /*11a0*/  IADD3.X R12, PT, PT, RZ, R20, RZ, P0, !PT ;  /* 0x00000014ff0c7210 */ /* 0x000fe400007fe4ff */
[----:B0-----:R-:W-:-:S04]  /*11b0*/  LEA R24, P0, R5, UR6, 0x2 ;  /* 0x0000000605187c11 */ /* 0x001fc8000f8010ff */
[----:B------:R-:W-:Y:S02]  /*11c0*/  LEA.HI.X R25, R5, UR7, R12, 0x2, P0 ;  /* 0x0000000705197c11 */ /* 0x000fe400080f140c */
[----:B------:R-:W-:-:S04]  /*11d0*/  IADD3 R5, PT, PT, R18, 0x10, RZ ;  /* 0x0000001012057810 */ /* 0x000fc80007ffe0ff */
[----:B------:R-:W-:-:S04]  /*11e0*/  VIMNMX R5, PT, PT, R5, R10, !PT ;  /* 0x0000000a05057248 */ /* 0x000fc80007fe0100 */
[----:B------:R-:W-:Y:S02]  /*11f0*/  ISETP.GE.AND P0, PT, R5, R0, PT ;  /* 0x000000000500720c */ /* 0x000fe40003f06270 */
[----:B------:R-:W0:Y:S01]  /*1200*/  LDS R5, [R2+0x3c0] ;  /* 0x0003c00002057984 */ /* 0x000e220000000800 */
[----:B------:R-:W-:Y:S01]  /*1210*/  HFMA2 R29, -RZ, RZ, 0, 0 ;  /* 0x00000000ff1d7431 */ /* 0x000fe200000001ff */
[----:B------:R-:W-:Y:S09]  /*1220*/  BAR.SYNC.DEFER_BLOCKING 0x0 ;  /* 0x0000000000007b1d */ /* 0x000ff20000010000 */
[----:B------:R-:W2:Y:S01]  /*1230*/  @!P0 LDG.E R29, desc[UR8][R24.64+0x40] ;  /* 0x00004008181d8981 */ /* 0x000ea2000c1e1900 */
[----:B-1----:R-:W-:-:S04]  /*1240*/  FFMA R4, R23, R6, R4 ;  /* 0x0000000617047223 */ /* 0x002fc80000000004 */
[----:B0-----:R-:W-:Y:S01]  /*1250*/  FFMA R12, R5, R7, R4 ;  /* 0x00000007050c7223 */ /* 0x001fe20000000004 */
[----:B--2---:R-:W-:Y:S01]  /*1260*/  STS [R16], R29 ;  /* 0x0000001d10007388 */ /* 0x004fe20000000800 */
[----:B------:R-:W-:Y:S06]  /*1270*/  BAR.SYNC.DEFER_BLOCKING 0x0 ;  /* 0x0000000000007b1d */ /* 0x000fec0000010000 */
[----:B------:R-:W-:Y:S04]  /*1280*/  LDS R23, [R2] ;  /* 0x0000000002177984 */ /* 0x000fe80000000800 */
[----:B------:R-:W0:Y:S02]  /*1290*/  LDS.128 R4, [R17] ;  /* 0x0000000011047984 */ /* 0x000e240000000c00 */
[----:B0-----:R-:W-:-:S02]  /*12a0*/  FFMA R4, R4, R23, R15 ;  /* 0x0000001704047223 */ /* 0x001fc4000000000f */
        /* <DEDUP_REMOVED lines=27> */
[----:B------:R-:W0:Y:S01]  /*1460*/  LDS R15, [R2+0x340] ;  /* 0x00034000020f7984 */ /* 0x000e220000000800 */
[----:B------:R-:W-:Y:S01]  /*1470*/  MOV R29, RZ ;  /* 0x000000ff001d7202 */ /* 0x000fe20000000f00 */
[----:B0-----:R-:W-:Y:S01]  /*1480*/  FFMA R5, R15, R5, R4 ;  /* 0x000000050f057223 */ /* 0x001fe20000000004 */
[----:B------:R-:W-:Y:S01]  /*1490*/  VIMNMX R15, PT, PT, R21, R10, !PT ;  /* 0x0000000a150f7248 */ /* 0x000fe20007fe0100 */
[----:B------:R-:W0:Y:S03]  /*14a0*/  LDS R4, [R2+0x380] ;  /* 0x0003800002047984 */ /* 0x000e260000000800 */
[----:B------:R-:W-:-:S02]  /*14b0*/  ISETP.GE.AND P0, PT, R15, R0, PT ;  /* 0x000000000f00720c */ /* 0x000fc40003f06270 */
[----:B------:R-:W1:Y:S01]  /*14c0*/  LDS R15, [R2+0x3c0] ;  /* 0x0003c000020f7984 */ /* 0x000e620000000800 */
[----:B------:R-:W-:Y:S10]  /*14d0*/  BAR.SYNC.DEFER_BLOCKING 0x0 ;  /* 0x0000000000007b1d */ /* 0x000ff40000010000 */
[----:B------:R-:W2:Y:S01]  /*14e0*/  @!P0 LDG.E R29, desc[UR8][R24.64+0x80] ;  /* 0x00008008181d8981 */ /* 0x000ea2000c1e1900 */
[----:B0-----:R-:W-:-:S04]  /*14f0*/  FFMA R4, R4, R6, R5 ;  /* 0x0000000604047223 */ /* 0x001fc80000000005 */
[----:B-1----:R-:W-:Y:S01]  /*1500*/  FFMA R15, R15, R7, R4 ;  /* 0x000000070f0f7223 */ /* 0x002fe20000000004 */
[----:B--2---:R-:W-:Y:S01]  /*1510*/  STS [R16], R29 ;  /* 0x0000001d10007388 */ /* 0x004fe20000000800 */
[----:B------:R-:W-:Y:S06]  /*1520*/  BAR.SYNC.DEFER_BLOCKING 0x0 ;  /* 0x0000000000007b1d */ /* 0x000fec0000010000 */
[----:B------:R-:W-:Y:S04]  /*1530*/  LDS R23, [R2] ;  /* 0x0000000002177984 */ /* 0x000fe80000000800 */
[----:B------:R-:W0:Y:S04]  /*1540*/  LDS.128 R4, [R17] ;  /* 0x0000000011047984 */ /* 0x000e280000000c00 */
[----:B------:R-:W-:Y:S01]  /*1550*/  LDS R26, [R2+0x100] ;  /* 0x00010000021a7984 */ /* 0x000fe20000000800 */
[----:B0-----:R-:W-:-:S03]  /*1560*/  FFMA R4, R4, R23, R27 ;  /* 0x0000001704047223 */ /* 0x001fc6000000001b */
        /* <DEDUP_REMOVED lines=28> */
[----:B------:R-:W-:Y:S02]  /*1730*/  HFMA2 R29, -RZ, RZ, 0, 0 ;  /* 0x00000000ff1d7431 */ /* 0x000fe400000001ff */
[----:B0-----:R-:W-:Y:S02]  /*1740*/  FFMA R5, R23, R5, R4 ;  /* 0x0000000517057223 */ /* 0x001fe40000000004 */
[----:B------:R-:W0:Y:S01]  /*1750*/  LDS R4, [R2+0x380] ;  /* 0x0003800002047984 */ /* 0x000e220000000800 */
[----:B------:R-:W-:-:S04]  /*1760*/  VIMNMX R23, PT, PT, R13, R10, !PT ;  /* 0x0000000a0d177248 */ /* 0x000fc80007fe0100 */
[----:B------:R-:W-:Y:S01]  /*1770*/  ISETP.GE.AND P0, PT, R23, R0, PT ;  /* 0x000000001700720c */ /* 0x000fe20003f06270 */
[----:B------:R-:W-:-:S12]  /*1780*/  BAR.SYNC.DEFER_BLOCKING 0x0 ;  /* 0x0000000000007b1d */ /* 0x000fd80000010000 */
        /* <DEDUP_REMOVED lines=8> */
[----:B------:R-:W2:Y:S04]  /*1810*/  LDS R26, [R2+0x80] ;  /* 0x00008000021a7984 */ /* 0x000ea80000000800 */
[----:B------:R-:W-:Y:S04]  /*1820*/  LDS R24, [R2+0x100] ;  /* 0x0001000002187984 */ /* 0x000fe80000000800 */
[----:B------:R-:W-:Y:S01]  /*1830*/  LDS R25, [R2+0x140] ;  /* 0x0001400002197984 */ /* 0x000fe20000000800 */
[----:B0-----:R-:W-:-:S03]  /*1840*/  FFMA R4, R4, R23, R28 ;  /* 0x0000001704047223 */ /* 0x001fc6000000001c */
[----:B------:R-:W0:Y:S01]  /*1850*/  LDS R23, [R2+0xc0] ;  /* 0x0000c00002177984 */ /* 0x000e220000000800 */
[----:B-1----:R-:W-:-:S04]  /*1860*/  FFMA R5, R29, R5, R4 ;  /* 0x000000051d057223 */ /* 0x002fc80000000004 */
[----:B--2---:R-:W-:-:S04]  /*1870*/  FFMA R6, R26, R6, R5 ;  /* 0x000000061a067223 */ /* 0x004fc80000000005 */
[----:B0-----:R-:W-:Y:S02]  /*1880*/  FFMA R23, R23, R7, R6 ;  /* 0x0000000717177223 */ /* 0x001fe40000000006 */
[----:B------:R-:W0:Y:S02]  /*1890*/  LDS.128 R4, [R17+0x10] ;  /* 0x0000100011047984 */ /* 0x000e240000000c00 */
[----:B0-----:R-:W-:Y:S02]  /*18a0*/  FFMA R4, R4, R24, R23 ;  /* 0x0000001804047223 */ /* 0x001fe40000000017 */
[----:B------:R-:W0:Y:S04]  /*18b0*/  LDS R24, [R2+0x180] ;  /* 0x0001800002187984 */ /* 0x000e280000000800 */
[----:B------:R-:W1:Y:S01]  /*18c0*/  LDS R23, [R2+0x1c0] ;  /* 0x0001c00002177984 */ /* 0x000e620000000800 */
[----:B------:R-:W-:-:S03]  /*18d0*/  FFMA R5, R25, R5, R4 ;  /* 0x0000000519057223 */ /* 0x000fc60000000004 */
[----:B------:R-:W-:Y:S01]  /*18e0*/  LDS R25, [R2+0x240] ;  /* 0x0002400002197984 */ /* 0x000fe20000000800 */
[----:B0-----:R-:W-:-:S03]  /*18f0*/  FFMA R6, R24, R6, R5 ;  /* 0x0000000618067223 */ /* 0x001fc60000000005 */
[----:B------:R-:W-:Y:S01]  /*1900*/  LDS R24, [R2+0x200] ;  /* 0x0002000002187984 */ /* 0x000fe20000000800 */
[----:B-1----:R-:W-:-:S03]  /*1910*/  FFMA R23, R23, R7, R6 ;  /* 0x0000000717177223 */ /* 0x002fc60000000006 */
        /* <DEDUP_REMOVED lines=9> */
[----:B------:R-:W0:Y:S01]  /*19b0*/  LDS.128 R4, [R17+0x30] ;  /* 0x0000300011047984 */ /* 0x000e220000000c00 */
[----:B------:R-:W-:-:S04]  /*19c0*/  IADD3 R22, PT, PT, R22, 0x1, RZ ;  /* 0x0000000116167810 */ /* 0x000fc80007ffe0ff */
[----:B------:R-:W-:Y:S01]  /*19d0*/  ISETP.NE.AND P0, PT, R22, RZ, PT ;  /* 0x000000ff1600720c */ /* 0x000fe20003f05270 */
[----:B0-----:R-:W-:Y:S02]  /*19e0*/  FFMA R4, R4, R24, R23 ;  /* 0x0000001804047223 */ /* 0x001fe40000000017 */
[----:B------:R-:W0:Y:S04]  /*19f0*/  LDS R24, [R2+0x380] ;  /* 0x0003800002187984 */ /* 0x000e280000000800 */
[----:B------:R-:W1:Y:S01]  /*1a00*/  LDS R23, [R2+0x3c0] ;  /* 0x0003c00002177984 */ /* 0x000e620000000800 */
[----:B------:R-:W-:Y:S01]  /*1a10*/  FFMA R5, R25, R5, R4 ;  /* 0x0000000519057223 */ /* 0x000fe20000000004 */
[----:B------:R-:W-:Y:S02]  /*1a20*/  LEA R14, R0, R14, 0x4 ;  /* 0x0000000e000e7211 */ /* 0x000fe400078e20ff */
[----:B------:R-:W-:-:S02]  /*1a30*/  IADD3 R10, PT, PT, R10, 0x10, RZ ;  /* 0x000000100a0a7810 */ /* 0x000fc40007ffe0ff */
[----:B------:R-:W-:Y:S02]  /*1a40*/  IADD3 R8, PT, PT, R8, 0x10, RZ ;  /* 0x0000001008087810 */ /* 0x000fe40007ffe0ff */
[----:B------:R-:W-:Y:S02]  /*1a50*/  IADD3 R9, PT, PT, R9, 0x10, RZ ;  /* 0x0000001009097810 */ /* 0x000fe40007ffe0ff */
[----:B------:R-:W-:Y:S01]  /*1a60*/  LEA R11, R0, R11, 0x4 ;  /* 0x0000000b000b7211 */ /* 0x000fe200078e20ff */
[----:B0-----:R-:W-:-:S04]  /*1a70*/  FFMA R6, R24, R6, R5 ;  /* 0x0000000618067223 */ /* 0x001fc80000000005 */
[----:B-1----:R-:W-:Y:S01]  /*1a80*/  FFMA R28, R23, R7, R6 ;  /* 0x00000007171c7223 */ /* 0x002fe20000000006 */
[----:B------:R-:W-:Y:S06]  /*1a90*/  BAR.SYNC.DEFER_BLOCKING 0x0 ;  /* 0x0000000000007b1d */ /* 0x000fec0000010000 */
[----:B------:R-:W-:Y:S05]  /*1aa0*/  @P0 BRA `(.L_x_4) ;  /* 0xfffffff000f40947 */ /* 0x000fea000383ffff */
.L_x_3:
[C---:B------:R-:W-:Y:S01]  /*1ab0*/  VIMNMX R3, PT, PT, R19.reuse, R18, !PT ;  /* 0x0000001213037248 */ /* 0x040fe20007fe0100 */
[----:B------:R-:W0:Y:S01]  /*1ac0*/  LDCU.64 UR4, c[0x0][0x390] ;  /* 0x00007200ff0477ac */ /* 0x000e220008000a00 */
[-C--:B------:R-:W-:Y:S01]  /*1ad0*/  IMAD R5, R19, R0.reuse, RZ ;  /* 0x0000000013057224 */ /* 0x080fe200078e02ff */
[C---:B------:R-:W-:Y:S02]  /*1ae0*/  VIADDMNMX R7, R18.reuse, 0x10, R19, !PT ;  /* 0x0000001012077846 */ /* 0x040fe40007800113 */
[----:B------:R-:W-:Y:S02]  /*1af0*/  ISETP.GE.AND P0, PT, R3, R0, PT ;  /* 0x000000000300720c */ /* 0x000fe40003f06270 */
[----:B------:R-:W-:Y:S02]  /*1b00*/  SHF.R.S32.HI R11, RZ, 0x1f, R5 ;  /* 0x0000001fff0b7819 */ /* 0x000fe40000011405 */
[C---:B------:R-:W-:Y:S02]  /*1b10*/  IADD3 R6, P3, PT, R18.reuse, R5, RZ ;  /* 0x0000000512067210 */ /* 0x040fe40007f7e0ff */
[----:B------:R-:W-:-:S02]  /*1b20*/  VIADDMNMX R9, R18, 0x20, R19, !PT ;  /* 0x0000002012097846 */ /* 0x000fc40007800113 */
[C---:B------:R-:W-:Y:S02]  /*1b30*/  LEA.HI.X.SX32 R11, R18.reuse, R11, 0x1, P3 ;  /* 0x0000000b120b7211 */ /* 0x040fe400018f0eff */
[C---:B------:R-:W-:Y:S02]  /*1b40*/  VIADDMNMX R19, R18.reuse, 0x30, R19, !PT ;  /* 0x0000003012137846 */ /* 0x040fe40007800113 */
[-C--:B------:R-:W-:Y:S01]  /*1b50*/  ISETP.GE.AND P1, PT, R7, R0.reuse, PT ;  /* 0x000000000700720c */ /* 0x080fe20003f26270 */
[----:B------:R-:W1:Y:S01]  /*1b60*/  @!P0 LDC.64 R2, c[0x0][0x390] ;  /* 0x0000e400ff028b82 */ /* 0x000e620000000a00 */
[----:B------:R-:W-:Y:S02]  /*1b70*/  @!P0 IADD3 R5, PT, PT, R18, R5, RZ ;  /* 0x0000000512058210 */ /* 0x000fe40007ffe0ff */
[C---:B0-----:R-:W-:Y:S02]  /*1b80*/  LEA R4, P3, R6.reuse, UR4, 0x2 ;  /* 0x0000000406047c11 */ /* 0x041fe4000f8610ff */
[----:B------:R-:W-:Y:S01]  /*1b90*/  ISETP.GE.AND P2, PT, R9, R0, PT ;  /* 0x000000000900720c */ /* 0x000fe20003f46270 */
[----:B-1----:R-:W-:Y:S01]  /*1ba0*/  @!P0 IMAD.WIDE R2, R5, 0x4, R2 ;  /* 0x0000000405028825 */ /* 0x002fe200078e0202 */
[----:B------:R-:W-:-:S02]  /*1bb0*/  LEA.HI.X R5, R6, UR5, R11, 0x2, P3 ;  /* 0x0000000506057c11 */ /* 0x000fc400098f140b */
[----:B------:R-:W-:Y:S02]  /*1bc0*/  ISETP.GE.AND P3, PT, R19, R0, PT ;  /* 0x000000001300720c */ /* 0x000fe40003f66270 */
[----:B------:R0:W-:Y:S04]  /*1bd0*/  @!P0 STG.E desc[UR8][R2.64], R12 ;  /* 0x0000000c02008986 */ /* 0x0001e8000c101908 */
[----:B------:R0:W-:Y:S04]  /*1be0*/  @!P1 STG.E desc[UR8][R4.64+0x40], R15 ;  /* 0x0000400f04009986 */ /* 0x0001e8000c101908 */
[----:B------:R0:W-:Y:S03]  /*1bf0*/  @!P2 STG.E desc[UR8][R4.64+0x80], R27 ;  /* 0x0000801b0400a986 */ /* 0x0001e6000c101908 */
[----:B------:R-:W-:Y:S05]  /*1c00*/  @P3 EXIT ;  /* 0x000000000000394d */ /* 0x000fea0003800000 */
[----:B------:R-:W-:Y:S01]  /*1c10*/  STG.E desc[UR8][R4.64+0xc0], R28 ;  /* 0x0000c01c04007986 */ /* 0x000fe2000c101908 */
[----:B------:R-:W-:Y:S05]  /*1c20*/  EXIT ;  /* 0x000000000000794d */ /* 0x000fea0003800000 */
.L_x_5:
        /* <DEDUP_REMOVED lines=13> */
.L_x_7:


//--------------------- .nv.shared._Z11tiledMatMulPfS_S_i --------------------------
	.section	.nv.shared._Z11tiledMatMulPfS_S_i,"aw",@nobits
	.sectionflags	@""
	.align	4
.nv.shared._Z11tiledMatMulPfS_S_i:
	.zero		3072


//--------------------- .nv.shared.reserved.0     --------------------------
	.section	.nv.shared.reserved.0,"aw",@nobits
	.weak		__nv_reservedSMEM_offset_0_alias
	.size		__nv_reservedSMEM_offset_0_alias, 0, 64
	.other		__nv_reservedSMEM_offset_0_alias,@"STO_CUDA_RESERVED_SHARED STV_DEFAULT"
__nv_reservedSMEM_offset_0_alias:
	.zero		0
	.zero		64


//--------------------- .nv.shared._Z16tiledMatMulCoarsPfS_S_i --------------------------
	.section	.nv.shared._Z16tiledMatMulCoarsPfS_S_i,"aw",@nobits
	.sectionflags	@""
	.align	4
.nv.shared._Z16tiledMatMulCoarsPfS_S_i:
	.zero		3072


//--------------------- .nv.constant0._Z11tiledMatMulPfS_S_i --------------------------
	.section	.nv.constant0._Z11tiledMatMulPfS_S_i,"a",@progbits
	.sectionflags	@""
	.align	4
.nv.constant0._Z11tiledMatMulPfS_S_i:
	.zero		924


//--------------------- .nv.constant0._Z16tiledMatMulCoarsPfS_S_i --------------------------
	.section	.nv.constant0._Z16tiledMatMulCoarsPfS_S_i,"a",@progbits
	.sectionflags	@""
	.align	4
.nv.constant0._Z16tiledMatMulCoarsPfS_S_i:
	.zero		924


//--------------------- SYMBOLS --------------------------

	.type		.nv.reservedSmem.offset0,@object
	.size		.nv.reservedSmem.offset0,0x4
	.type		.nv.reservedSmem.cap,@object
	.size		.nv.reservedSmem.cap,0x4
